	.headerflags	@"EF_CUDA_TEXMODE_UNIFIED EF_CUDA_64BIT_ADDRESS EF_CUDA_ACCELERATORS EF_CUDA_SM90 EF_CUDA_VIRTUAL_SM(EF_CUDA_SM90)"
	.elftype	@"ET_EXEC"


//--------------------- .nv.info                  --------------------------
	.section	.nv.info,"",@"SHT_CUDA_INFO"
	.align	4


	//----- nvinfo : EIATTR_REGCOUNT
	.align		4
        /*0000*/ 	.byte	0x04, 0x2f
        /*0002*/ 	.short	(.L_1 - .L_0)
	.align		4
.L_0:
        /*0004*/ 	.word	index@(triton_poi_fused_add_convolution_relu_sigmoid_1)
        /*0008*/ 	.word	0x00000030


	//----- nvinfo : EIATTR_MIN_STACK_SIZE
	.align		4
.L_1:
        /*000c*/ 	.byte	0x04, 0x12
        /*000e*/ 	.short	(.L_3 - .L_2)
	.align		4
.L_2:
        /*0010*/ 	.word	index@(triton_poi_fused_add_convolution_relu_sigmoid_1)
        /*0014*/ 	.word	0x00000000


	//----- nvinfo : EIATTR_FRAME_SIZE
	.align		4
.L_3:
        /*0018*/ 	.byte	0x04, 0x11
        /*001a*/ 	.short	(.L_5 - .L_4)
	.align		4
.L_4:
        /*001c*/ 	.word	index@(triton_poi_fused_add_convolution_relu_sigmoid_1)
        /*0020*/ 	.word	0x00000000


	//----- nvinfo : EIATTR_MIN_STACK_SIZE
	.align		4
.L_5:
        /*0024*/ 	.byte	0x04, 0x12
        /*0026*/ 	.short	(.L_7 - .L_6)
	.align		4
.L_6:
        /*0028*/ 	.word	index@(triton_poi_fused_add_convolution_relu_sigmoid_1)
        /*002c*/ 	.word	0x00000000
.L_7:


//--------------------- .nv.info.triton_poi_fused_add_convolution_relu_sigmoid_1 --------------------------
	.section	.nv.info.triton_poi_fused_add_convolution_relu_sigmoid_1,"",@"SHT_CUDA_INFO"
	.sectionflags	@""
	.align	4


	//----- nvinfo : EIATTR_CUDA_API_VERSION
	.align		4
        /*0000*/ 	.byte	0x04, 0x37
        /*0002*/ 	.short	(.L_9 - .L_8)
.L_8:
        /*0004*/ 	.word	0x0000007c


	//----- nvinfo : EIATTR_KPARAM_INFO
	.align		4
.L_9:
        /*0008*/ 	.byte	0x04, 0x17
        /*000a*/ 	.short	(.L_11 - .L_10)
.L_10:
        /*000c*/ 	.word	0x00000000
        /*0010*/ 	.short	0x0004
        /*0012*/ 	.short	0x001c
        /*0014*/ 	.byte	0x00, 0xf0, 0x11, 0x00


	//----- nvinfo : EIATTR_KPARAM_INFO
	.align		4
.L_11:
        /*0018*/ 	.byte	0x04, 0x17
        /*001a*/ 	.short	(.L_13 - .L_12)
.L_12:
        /*001c*/ 	.word	0x00000000
        /*0020*/ 	.short	0x0003
        /*0022*/ 	.short	0x0018
        /*0024*/ 	.byte	0x00, 0xf0, 0x11, 0x00


	//----- nvinfo : EIATTR_KPARAM_INFO
	.align		4
.L_13:
        /*0028*/ 	.byte	0x04, 0x17
        /*002a*/ 	.short	(.L_15 - .L_14)
.L_14:
        /*002c*/ 	.word	0x00000000
        /*0030*/ 	.short	0x0002
        /*0032*/ 	.short	0x0010
        /*0034*/ 	.byte	0x00, 0xf4, 0x21, 0x00


	//----- nvinfo : EIATTR_KPARAM_INFO
	.align		4
.L_15:
        /*0038*/ 	.byte	0x04, 0x17
        /*003a*/ 	.short	(.L_17 - .L_16)
.L_16:
        /*003c*/ 	.word	0x00000000
        /*0040*/ 	.short	0x0001
        /*0042*/ 	.short	0x0008
        /*0044*/ 	.byte	0x00, 0xf4, 0x21, 0x00


	//----- nvinfo : EIATTR_KPARAM_INFO
	.align		4
.L_17:
        /*0048*/ 	.byte	0x04, 0x17
        /*004a*/ 	.short	(.L_19 - .L_18)
.L_18:
        /*004c*/ 	.word	0x00000000
        /*0050*/ 	.short	0x0000
        /*0052*/ 	.short	0x0000
        /*0054*/ 	.byte	0x00, 0xf4, 0x21, 0x00


	//----- nvinfo : EIATTR_SPARSE_MMA_MASK
	.align		4
.L_19:
        /*0058*/ 	.byte	0x03, 0x50
        /*005a*/ 	.short	0x0000


	//----- nvinfo : EIATTR_MAXREG_COUNT
	.align		4
        /*005c*/ 	.byte	0x03, 0x1b
        /*005e*/ 	.short	0x00ff


	//----- nvinfo : EIATTR_EXIT_INSTR_OFFSETS
	.align		4
        /*0060*/ 	.byte	0x04, 0x1c
        /*0062*/ 	.short	(.L_21 - .L_20)


	//   ....[0]....
.L_20:
        /*0064*/ 	.word	0x00001f40


	//   ....[1]....
        /*0068*/ 	.word	0x00001fa0


	//----- nvinfo : EIATTR_REQNTID
	.align		4
.L_21:
        /*006c*/ 	.byte	0x04, 0x10
        /*006e*/ 	.short	(.L_23 - .L_22)
.L_22:
        /*0070*/ 	.word	0x00000100
        /*0074*/ 	.word	0x00000001
        /*0078*/ 	.word	0x00000001


	//----- nvinfo : EIATTR_CBANK_PARAM_SIZE
	.align		4
.L_23:
        /*007c*/ 	.byte	0x03, 0x19
        /*007e*/ 	.short	0x0020


	//----- nvinfo : EIATTR_PARAM_CBANK
	.align		4
        /*0080*/ 	.byte	0x04, 0x0a
        /*0082*/ 	.short	(.L_25 - .L_24)
	.align		4
.L_24:
        /*0084*/ 	.word	index@(.nv.constant0.triton_poi_fused_add_convolution_relu_sigmoid_1)
        /*0088*/ 	.short	0x0210
        /*008a*/ 	.short	0x0020


	//----- nvinfo : EIATTR_SW_WAR
	.align		4
.L_25:
        /*008c*/ 	.byte	0x04, 0x36
        /*008e*/ 	.short	(.L_27 - .L_26)
.L_26:
        /*0090*/ 	.word	0x00000008
.L_27:


//--------------------- .nv.callgraph             --------------------------
	.section	.nv.callgraph,"",@"SHT_CUDA_CALLGRAPH"
	.align	4
	.sectionentsize	8
	.align		4
        /*0000*/ 	.word	0x00000000
	.align		4
        /*0004*/ 	.word	0xffffffff
	.align		4
        /*0008*/ 	.word	0x00000000
	.align		4
        /*000c*/ 	.word	0xfffffffe
	.align		4
        /*0010*/ 	.word	0x00000000
	.align		4
        /*0014*/ 	.word	0xfffffffd
	.align		4
        /*0018*/ 	.word	0x00000000
	.align		4
        /*001c*/ 	.word	0xfffffffc


//--------------------- .text.triton_poi_fused_add_convolution_relu_sigmoid_1 --------------------------
	.section	.text.triton_poi_fused_add_convolution_relu_sigmoid_1,"ax",@progbits
	.sectionflags	@"SHF_BARRIERS=1"
	.align	128
        .global         triton_poi_fused_add_convolution_relu_sigmoid_1
        .type           triton_poi_fused_add_convolution_relu_sigmoid_1,@function
        .size           triton_poi_fused_add_convolution_relu_sigmoid_1,(.L_x_1 - triton_poi_fused_add_convolution_relu_sigmoid_1)
        .other          triton_poi_fused_add_convolution_relu_sigmoid_1,@"STO_CUDA_ENTRY STV_DEFAULT"
triton_poi_fused_add_convolution_relu_sigmoid_1:
.text.triton_poi_fused_add_convolution_relu_sigmoid_1:
[----:B------:R-:W0:Y:S01]  /*0000*/  LDC R1, c[0x0][0x28] ;  /* 0x00000a00ff017b82 */ /* 0x000e220000000800 */
[----:B------:R-:W1:Y:S07]  /*0010*/  S2R R18, SR_TID.X ;  /* 0x0000000000127919 */ /* 0x000e6e0000002100 */
[----:B------:R-:W2:Y:S01]  /*0020*/  LDC.64 R2, c[0x0][0x210] ;  /* 0x00008400ff027b82 */ /* 0x000ea20000000a00 */
[----:B------:R-:W-:Y:S02]  /*0030*/  CS2R R24, SRZ ;  /* 0x0000000000187805 */ /* 0x000fe4000001ff00 */
[----:B------:R-:W-:Y:S01]  /*0040*/  CS2R R26, SRZ ;  /* 0x00000000001a7805 */ /* 0x000fe2000001ff00 */
[----:B------:R-:W3:Y:S01]  /*0050*/  S2R R30, SR_CTAID.Y ;  /* 0x00000000001e7919 */ /* 0x000ee20000002600 */
[----:B------:R-:W-:-:S02]  /*0060*/  CS2R R8, SRZ ;  /* 0x0000000000087805 */ /* 0x000fc4000001ff00 */
[----:B------:R-:W-:Y:S01]  /*0070*/  CS2R R10, SRZ ;  /* 0x00000000000a7805 */ /* 0x000fe2000001ff00 */
[----:B------:R-:W4:Y:S01]  /*0080*/  S2R R19, SR_CTAID.X ;  /* 0x0000000000137919 */ /* 0x000f220000002500 */
[----:B------:R-:W-:Y:S01]  /*0090*/  ULDC.64 UR6, c[0x0][0x208] ;  /* 0x0000820000067ab9 */ /* 0x000fe20000000a00 */
[----:B-1----:R-:W-:Y:S01]  /*00a0*/  IMAD.SHL.U32 R0, R18, 0x4, RZ ;  /* 0x0000000412007824 */ /* 0x002fe200078e00ff */
[----:B------:R-:W-:Y:S01]  /*00b0*/  SHF.R.U32.HI R28, RZ, 0x6, R18 ;  /* 0x00000006ff1c7819 */ /* 0x000fe20000011612 */
[----:B---3--:R-:W-:-:S03]  /*00c0*/  IMAD.SHL.U32 R29, R30, 0x10, RZ ;  /* 0x000000101e1d7824 */ /* 0x008fc600078e00ff */
[----:B------:R-:W-:Y:S02]  /*00d0*/  LOP3.LUT R4, R0, 0xfc, RZ, 0xc0, !PT ;  /* 0x000000fc00047812 */ /* 0x000fe400078ec0ff */
[----:B------:R-:W-:Y:S02]  /*00e0*/  SGXT.U32 R28, R28, 0x2 ;  /* 0x000000021c1c781a */ /* 0x000fe40000000000 */
[----:B----4-:R-:W-:Y:S02]  /*00f0*/  PRMT R5, R4, 0x6540, R19 ;  /* 0x0000654004057816 */ /* 0x010fe40000000013 */
[----:B------:R-:W-:Y:S02]  /*0100*/  LOP3.LUT R4, R29, R28, RZ, 0xfc, !PT ;  /* 0x0000001c1d047212 */ /* 0x000fe400078efcff */
[----:B------:R-:W-:-:S03]  /*0110*/  ISETP.GE.AND P0, PT, R5, 0x100, PT ;  /* 0x000001000500780c */ /* 0x000fc60003f06270 */
[----:B------:R-:W-:-:S04]  /*0120*/  IMAD R5, R4, 0x100, R5 ;  /* 0x0000010004057824 */ /* 0x000fc800078e0205 */
[C---:B------:R-:W-:Y:S02]  /*0130*/  VIADD R17, R5.reuse, 0x400 ;  /* 0x0000040005117836 */ /* 0x040fe40000000000 */
[C---:B------:R-:W-:Y:S02]  /*0140*/  VIADD R15, R5.reuse, 0x800 ;  /* 0x00000800050f7836 */ /* 0x040fe40000000000 */
[----:B--2---:R-:W-:-:S04]  /*0150*/  IMAD.WIDE R12, R5, 0x4, R2 ;  /* 0x00000004050c7825 */ /* 0x004fc800078e0202 */
[----:B------:R-:W-:Y:S01]  /*0160*/  VIADD R5, R5, 0xc00 ;  /* 0x00000c0005057836 */ /* 0x000fe20000000000 */
[----:B------:R-:W-:Y:S01]  /*0170*/  CS2R R20, SRZ ;  /* 0x0000000000147805 */ /* 0x000fe2000001ff00 */
[--C-:B------:R-:W-:Y:S01]  /*0180*/  IMAD.WIDE R16, R17, 0x4, R2.reuse ;  /* 0x0000000411107825 */ /* 0x100fe200078e0202 */
[----:B------:R-:W-:Y:S02]  /*0190*/  CS2R R22, SRZ ;  /* 0x0000000000167805 */ /* 0x000fe4000001ff00 */
[----:B------:R-:W-:Y:S01]  /*01a0*/  CS2R R6, SRZ ;  /* 0x0000000000067805 */ /* 0x000fe2000001ff00 */
[----:B------:R-:W2:Y:S01]  /*01b0*/  @!P0 LDG.E.EL.128 R24, desc[UR6][R12.64] ;  /* 0x000000060c188981 */ /* 0x000ea2000c2e1d00 */
[----:B------:R-:W-:-:S03]  /*01c0*/  IMAD.WIDE R14, R15, 0x4, R2 ;  /* 0x000000040f0e7825 */ /* 0x000fc600078e0202 */
[----:B------:R-:W3:Y:S01]  /*01d0*/  @!P0 LDG.E.EL.128 R8, desc[UR6][R16.64] ;  /* 0x0000000610088981 */ /* 0x000ee2000c2e1d00 */
[----:B------:R-:W-:Y:S01]  /*01e0*/  IMAD.WIDE R2, R5, 0x4, R2 ;  /* 0x0000000405027825 */ /* 0x000fe200078e0202 */
[----:B------:R-:W-:Y:S02]  /*01f0*/  CS2R R4, SRZ ;  /* 0x0000000000047805 */ /* 0x000fe4000001ff00 */
[----:B------:R-:W4:Y:S04]  /*0200*/  @!P0 LDG.E.EL.128 R20, desc[UR6][R14.64] ;  /* 0x000000060e148981 */ /* 0x000f28000c2e1d00 */
[----:B------:R-:W5:Y:S01]  /*0210*/  @!P0 LDG.E.EL.128 R4, desc[UR6][R2.64] ;  /* 0x0000000602048981 */ /* 0x000f62000c2e1d00 */
[----:B------:R-:W1:Y:S01]  /*0220*/  S2UR UR5, SR_CgaCtaId ;  /* 0x00000000000579c3 */ /* 0x000e620000008800 */
[----:B------:R-:W-:Y:S01]  /*0230*/  SHF.R.S32.HI R30, RZ, 0x1b, R30 ;  /* 0x0000001bff1e7819 */ /* 0x000fe2000001141e */
[----:B------:R-:W-:Y:S01]  /*0240*/  IMAD.SHL.U32 R32, R18, 0x40, RZ ;  /* 0x0000004012207824 */ /* 0x000fe200078e00ff */
[----:B------:R-:W-:Y:S01]  /*0250*/  LOP3.LUT R31, R29, 0xc, R0, 0xf8, !PT ;  /* 0x0000000c1d1f7812 */ /* 0x000fe200078ef800 */
[----:B------:R-:W-:Y:S01]  /*0260*/  UMOV UR4, 0x400 ;  /* 0x0000040000047882 */ /* 0x000fe20000000000 */
[----:B------:R-:W-:-:S02]  /*0270*/  SGXT R30, R30, 0x1 ;  /* 0x000000011e1e781a */ /* 0x000fc40000000200 */
[----:B------:R-:W-:Y:S02]  /*0280*/  LOP3.LUT R29, R32, 0xfc0, RZ, 0xc0, !PT ;  /* 0x00000fc0201d7812 */ /* 0x000fe400078ec0ff */
[----:B------:R-:W-:Y:S02]  /*0290*/  LEA.HI R30, R30, R31, RZ, 0xc ;  /* 0x0000001f1e1e7211 */ /* 0x000fe400078f60ff */
[----:B------:R-:W-:-:S03]  /*02a0*/  LOP3.LUT R32, R28, R29, RZ, 0xfc, !PT ;  /* 0x0000001d1c207212 */ /* 0x000fc600078efcff */
[C---:B------:R-:W-:Y:S01]  /*02b0*/  IMAD.SHL.U32 R28, R30.reuse, 0x100, RZ ;  /* 0x000001001e1c7824 */ /* 0x040fe200078e00ff */
[----:B-1----:R-:W-:Y:S01]  /*02c0*/  UPRMT UR4, UR5, 0x654, UR4 ;  /* 0x0000065405047896 */ /* 0x002fe20008000004 */
[----:B------:R-:W-:-:S05]  /*02d0*/  LOP3.LUT R30, R30, 0xfffff000, RZ, 0xc0, !PT ;  /* 0xfffff0001e1e7812 */ /* 0x000fca00078ec0ff */
[----:B------:R-:W-:Y:S01]  /*02e0*/  VIADD R29, R29, UR4 ;  /* 0x000000041d1d7c36 */ /* 0x000fe20008000000 */
[----:B------:R-:W-:-:S03]  /*02f0*/  LOP3.LUT R33, R28, 0xfff00000, RZ, 0xc0, !PT ;  /* 0xfff000001c217812 */ /* 0x000fc600078ec0ff */
[----:B------:R-:W-:Y:S02]  /*0300*/  IMAD R32, R32, 0x4, R29 ;  /* 0x0000000420207824 */ /* 0x000fe400078e021d */
[----:B------:R-:W1:Y:S01]  /*0310*/  LDC.64 R28, c[0x0][0x220] ;  /* 0x00008800ff1c7b82 */ /* 0x000e620000000a00 */
[----:B------:R-:W-:Y:S02]  /*0320*/  IADD3 R31, R33, R31, -R30 ;  /* 0x0000001f211f7210 */ /* 0x000fe40007ffe81e */
[----:B------:R-:W-:-:S04]  /*0330*/  SHF.R.U32.HI R30, RZ, 0x2, R18 ;  /* 0x00000002ff1e7819 */ /* 0x000fc80000011612 */
[----:B------:R-:W-:-:S04]  /*0340*/  SGXT.U32 R30, R30, 0x6 ;  /* 0x000000061e1e781a */ /* 0x000fc80000000000 */
[----:B------:R-:W-:-:S04]  /*0350*/  PRMT R34, R30, 0x6540, R19 ;  /* 0x000065401e227816 */ /* 0x000fc80000000013 */
[----:B------:R-:W-:Y:S01]  /*0360*/  ISETP.GE.AND P1, PT, R34, 0x100, PT ;  /* 0x000001002200780c */ /* 0x000fe20003f26270 */
[----:B------:R-:W-:Y:S01]  /*0370*/  IMAD.SHL.U32 R35, R19, 0x100, RZ ;  /* 0x0000010013237824 */ /* 0x000fe200078e00ff */
[----:B------:R-:W-:Y:S01]  /*0380*/  PRMT R19, R18, 0x6540, R19 ;  /* 0x0000654012137816 */ /* 0x000fe20000000013 */
[----:B--2---:R-:W-:Y:S04]  /*0390*/  STS [R32], R24 ;  /* 0x0000001820007388 */ /* 0x004fe80000000800 */
[----:B------:R2:W-:Y:S04]  /*03a0*/  STS [R32+0x50], R25 ;  /* 0x0000501920007388 */ /* 0x0005e80000000800 */
[----:B------:R-:W-:Y:S04]  /*03b0*/  STS [R32+0xa0], R26 ;  /* 0x0000a01a20007388 */ /* 0x000fe80000000800 */
[----:B------:R-:W-:Y:S04]  /*03c0*/  STS [R32+0xf0], R27 ;  /* 0x0000f01b20007388 */ /* 0x000fe80000000800 */
[----:B---3--:R-:W-:Y:S04]  /*03d0*/  STS [R32+0x10], R8 ;  /* 0x0000100820007388 */ /* 0x008fe80000000800 */
[----:B------:R3:W-:Y:S04]  /*03e0*/  STS [R32+0x60], R9 ;  /* 0x0000600920007388 */ /* 0x0007e80000000800 */
[----:B------:R-:W-:Y:S04]  /*03f0*/  STS [R32+0xb0], R10 ;  /* 0x0000b00a20007388 */ /* 0x000fe80000000800 */
[----:B------:R1:W-:Y:S04]  /*0400*/  STS [R32+0x100], R11 ;  /* 0x0001000b20007388 */ /* 0x0003e80000000800 */
[----:B----4-:R-:W-:Y:S04]  /*0410*/  STS [R32+0x20], R20 ;  /* 0x0000201420007388 */ /* 0x010fe80000000800 */
[----:B------:R-:W-:Y:S04]  /*0420*/  STS [R32+0x70], R21 ;  /* 0x0000701520007388 */ /* 0x000fe80000000800 */
[----:B------:R-:W-:Y:S04]  /*0430*/  STS [R32+0xc0], R22 ;  /* 0x0000c01620007388 */ /* 0x000fe80000000800 */
[----:B------:R-:W-:Y:S04]  /*0440*/  STS [R32+0x110], R23 ;  /* 0x0001101720007388 */ /* 0x000fe80000000800 */
[----:B-----5:R4:W-:Y:S04]  /*0450*/  STS [R32+0x30], R4 ;  /* 0x0000300420007388 */ /* 0x0209e80000000800 */
[----:B------:R5:W-:Y:S04]  /*0460*/  STS [R32+0x80], R5 ;  /* 0x0000800520007388 */ /* 0x000be80000000800 */
[----:B------:R-:W-:Y:S04]  /*0470*/  STS [R32+0xd0], R6 ;  /* 0x0000d00620007388 */ /* 0x000fe80000000800 */
[----:B------:R5:W-:Y:S01]  /*0480*/  STS [R32+0x120], R7 ;  /* 0x0001200720007388 */ /* 0x000be20000000800 */
[----:B--2---:R-:W-:Y:S01]  /*0490*/  IMAD R25, R34, 0x1000, R31 ;  /* 0x0000100022197824 */ /* 0x004fe200078e021f */
[----:B---3--:R-:W-:-:S02]  /*04a0*/  CS2R R8, SRZ ;  /* 0x0000000000087805 */ /* 0x008fc4000001ff00 */
[----:B01----:R-:W-:Y:S01]  /*04b0*/  CS2R R10, SRZ ;  /* 0x00000000000a7805 */ /* 0x003fe2000001ff00 */
[----:B------:R-:W-:Y:S01]  /*04c0*/  IMAD.WIDE R24, R25, 0x4, R28 ;  /* 0x0000000419187825 */ /* 0x000fe200078e021c */
[----:B------:R-:W-:Y:S01]  /*04d0*/  BAR.SYNC.DEFER_BLOCKING 0x0 ;  /* 0x0000000000007b1d */ /* 0x000fe20000010000 */
[----:B----4-:R-:W-:Y:S02]  /*04e0*/  LOP3.LUT R4, R35, 0x40, R30, 0xfe, !PT ;  /* 0x0000004023047812 */ /* 0x010fe400078efe1e */
[----:B------:R-:W-:Y:S02]  /*04f0*/  CS2R R20, SRZ ;  /* 0x0000000000147805 */ /* 0x000fe4000001ff00 */
[----:B------:R-:W-:Y:S01]  /*0500*/  CS2R R22, SRZ ;  /* 0x0000000000167805 */ /* 0x000fe2000001ff00 */
[C---:B------:R-:W-:Y:S01]  /*0510*/  IMAD R27, R4.reuse, 0x1000, R31 ;  /* 0x00001000041b7824 */ /* 0x040fe200078e021f */
[----:B------:R0:W2:Y:S01]  /*0520*/  @!P1 LDG.E.EL.128 R8, desc[UR6][R24.64] ;  /* 0x0000000618089981 */ /* 0x0000a2000c2e1d00 */
[----:B------:R-:W-:-:S02]  /*0530*/  ISETP.GE.AND P1, PT, R4, 0x100, PT ;  /* 0x000001000400780c */ /* 0x000fc40003f26270 */
[----:B------:R-:W-:Y:S01]  /*0540*/  IMAD.WIDE R26, R27, 0x4, R28 ;  /* 0x000000041b1a7825 */ /* 0x000fe200078e021c */
[----:B------:R-:W-:-:S10]  /*0550*/  LOP3.LUT R4, R35, 0x80, R30, 0xfe, !PT ;  /* 0x0000008023047812 */ /* 0x000fd400078efe1e */
[----:B------:R1:W3:Y:S01]  /*0560*/  @!P1 LDG.E.EL.128 R20, desc[UR6][R26.64] ;  /* 0x000000061a149981 */ /* 0x0002e2000c2e1d00 */
[C---:B------:R-:W-:Y:S01]  /*0570*/  ISETP.GE.AND P1, PT, R4.reuse, 0x100, PT ;  /* 0x000001000400780c */ /* 0x040fe20003f26270 */
[----:B------:R-:W-:Y:S01]  /*0580*/  IMAD R33, R4, 0x1000, R31 ;  /* 0x0000100004217824 */ /* 0x000fe200078e021f */
[----:B-----5:R-:W-:Y:S02]  /*0590*/  CS2R R4, SRZ ;  /* 0x0000000000047805 */ /* 0x020fe4000001ff00 */
[----:B------:R-:W-:Y:S01]  /*05a0*/  CS2R R6, SRZ ;  /* 0x0000000000067805 */ /* 0x000fe2000001ff00 */
[----:B------:R-:W-:Y:S01]  /*05b0*/  IMAD.WIDE R32, R33, 0x4, R28 ;  /* 0x0000000421207825 */ /* 0x000fe200078e021c */
[----:B0-----:R-:W-:-:S07]  /*05c0*/  LOP3.LUT R24, R35, 0xc0, R30, 0xfe, !PT ;  /* 0x000000c023187812 */ /* 0x001fce00078efe1e */
[----:B------:R-:W4:Y:S01]  /*05d0*/  @!P1 LDG.E.EL.128 R4, desc[UR6][R32.64] ;  /* 0x0000000620049981 */ /* 0x000f22000c2e1d00 */
[C---:B------:R-:W-:Y:S01]  /*05e0*/  ISETP.GE.AND P1, PT, R24.reuse, 0x100, PT ;  /* 0x000001001800780c */ /* 0x040fe20003f26270 */
[----:B------:R-:W-:Y:S01]  /*05f0*/  IMAD R35, R24, 0x1000, R31 ;  /* 0x0000100018237824 */ /* 0x000fe200078e021f */
[----:B------:R-:W-:Y:S02]  /*0600*/  CS2R R24, SRZ ;  /* 0x0000000000187805 */ /* 0x000fe4000001ff00 */
[----:B-1----:R-:W-:Y:S01]  /*0610*/  CS2R R26, SRZ ;  /* 0x00000000001a7805 */ /* 0x002fe2000001ff00 */
[----:B------:R-:W-:Y:S02]  /*0620*/  IMAD.WIDE R34, R35, 0x4, R28 ;  /* 0x0000000423227825 */ /* 0x000fe400078e021c */
[----:B------:R-:W0:Y:S06]  /*0630*/  LDC.64 R28, c[0x0][0x218] ;  /* 0x00008600ff1c7b82 */ /* 0x000e2c0000000a00 */
[----:B------:R-:W5:Y:S01]  /*0640*/  @!P1 LDG.E.EL.128 R24, desc[UR6][R34.64] ;  /* 0x0000000622189981 */ /* 0x000f62000c2e1d00 */
[C---:B------:R-:W-:Y:S01]  /*0650*/  ISETP.GE.AND P1, PT, R19.reuse, 0x100, PT ;  /* 0x000001001300780c */ /* 0x040fe20003f26270 */
[----:B0-----:R-:W-:-:S04]  /*0660*/  IMAD.WIDE R28, R19, 0x4, R28 ;  /* 0x00000004131c7825 */ /* 0x001fc800078e021c */
[----:B------:R-:W-:-:S08]  /*0670*/  IMAD.MOV.U32 R19, RZ, RZ, RZ ;  /* 0x000000ffff137224 */ /* 0x000fd000078e00ff */
[----:B------:R0:W5:Y:S01]  /*0680*/  @!P1 LDG.E.EL R19, desc[UR6][R28.64] ;  /* 0x000000061c139981 */ /* 0x000162000c2e1900 */
[----:B------:R-:W-:Y:S01]  /*0690*/  LOP3.LUT R0, R0, 0x3fc, RZ, 0xc0, !PT ;  /* 0x000003fc00007812 */ /* 0x000fe200078ec0ff */
[----:B--2---:R-:W-:Y:S01]  /*06a0*/  FADD R8, RZ, -R8 ;  /* 0x80000008ff087221 */ /* 0x004fe20000000000 */
[----:B------:R-:W-:-:S03]  /*06b0*/  FADD R9, RZ, -R9 ;  /* 0x80000009ff097221 */ /* 0x000fc60000000000 */
[----:B------:R-:W-:Y:S01]  /*06c0*/  FMUL R8, R8, 1.4426950216293334961 ;  /* 0x3fb8aa3b08087820 */ /* 0x000fe20000400000 */
[----:B------:R-:W-:Y:S01]  /*06d0*/  FMUL R9, R9, 1.4426950216293334961 ;  /* 0x3fb8aa3b09097820 */ /* 0x000fe20000400000 */
[----:B------:R-:W-:Y:S01]  /*06e0*/  FADD R10, RZ, -R10 ;  /* 0x8000000aff0a7221 */ /* 0x000fe20000000000 */
[----:B------:R-:W-:Y:S02]  /*06f0*/  FADD R11, RZ, -R11 ;  /* 0x8000000bff0b7221 */ /* 0x000fe40000000000 */
[----:B------:R-:W-:Y:S02]  /*0700*/  FSETP.GEU.AND P3, PT, R8, -126, PT ;  /* 0xc2fc00000800780b */ /* 0x000fe40003f6e000 */
[----:B------:R-:W-:Y:S01]  /*0710*/  FSETP.GEU.AND P6, PT, R9, -126, PT ;  /* 0xc2fc00000900780b */ /* 0x000fe20003fce000 */
[----:B------:R-:W-:Y:S01]  /*0720*/  FMUL R10, R10, 1.4426950216293334961 ;  /* 0x3fb8aa3b0a0a7820 */ /* 0x000fe20000400000 */
[----:B------:R-:W-:-:S04]  /*0730*/  FMUL R11, R11, 1.4426950216293334961 ;  /* 0x3fb8aa3b0b0b7820 */ /* 0x000fc80000400000 */
[----:B------:R-:W-:Y:S02]  /*0740*/  FSETP.GEU.AND P5, PT, R10, -126, PT ;  /* 0xc2fc00000a00780b */ /* 0x000fe40003fae000 */
[----:B------:R-:W-:Y:S01]  /*0750*/  FSETP.GEU.AND P2, PT, R11, -126, PT ;  /* 0xc2fc00000b00780b */ /* 0x000fe20003f4e000 */
[----:B---3--:R-:W-:Y:S02]  /*0760*/  FADD R20, RZ, -R20 ;  /* 0x80000014ff147221 */ /* 0x008fe40000000000 */
[----:B------:R-:W-:Y:S02]  /*0770*/  @!P3 FMUL R8, R8, 0.5 ;  /* 0x3f0000000808b820 */ /* 0x000fe40000400000 */
[----:B------:R-:W-:Y:S01]  /*0780*/  @!P6 FMUL R9, R9, 0.5 ;  /* 0x3f0000000909e820 */ /* 0x000fe20000400000 */
[----:B------:R-:W-:-:S03]  /*0790*/  FMUL R20, R20, 1.4426950216293334961 ;  /* 0x3fb8aa3b14147820 */ /* 0x000fc60000400000 */
[----:B------:R-:W1:Y:S02]  /*07a0*/  MUFU.EX2 R8, R8 ;  /* 0x0000000800087308 */ /* 0x000e640000000800 */
[----:B------:R-:W-:Y:S01]  /*07b0*/  @!P5 FMUL R10, R10, 0.5 ;  /* 0x3f0000000a0ad820 */ /* 0x000fe20000400000 */
[----:B------:R-:W-:Y:S01]  /*07c0*/  FSETP.GEU.AND P1, PT, R20, -126, PT ;  /* 0xc2fc00001400780b */ /* 0x000fe20003f2e000 */
[----:B------:R-:W-:-:S04]  /*07d0*/  @!P2 FMUL R11, R11, 0.5 ;  /* 0x3f0000000b0ba820 */ /* 0x000fc80000400000 */
[----:B------:R-:W2:Y:S01]  /*07e0*/  MUFU.EX2 R9, R9 ;  /* 0x0000000900097308 */ /* 0x000ea20000000800 */
[----:B------:R-:W-:Y:S01]  /*07f0*/  FADD R22, RZ, -R22 ;  /* 0x80000016ff167221 */ /* 0x000fe20000000000 */
[----:B------:R-:W-:Y:S01]  /*0800*/  FADD R23, RZ, -R23 ;  /* 0x80000017ff177221 */ /* 0x000fe20000000000 */
[----:B------:R-:W-:Y:S02]  /*0810*/  FADD R21, RZ, -R21 ;  /* 0x80000015ff157221 */ /* 0x000fe40000000000 */
[----:B0-----:R-:W-:-:S03]  /*0820*/  FMUL R29, R22, 1.4426950216293334961 ;  /* 0x3fb8aa3b161d7820 */ /* 0x001fc60000400000 */
[----:B------:R-:W0:Y:S01]  /*0830*/  MUFU.EX2 R10, R10 ;  /* 0x0000000a000a7308 */ /* 0x000e220000000800 */
[----:B------:R-:W-:Y:S01]  /*0840*/  FMUL R22, R23, 1.4426950216293334961 ;  /* 0x3fb8aa3b17167820 */ /* 0x000fe20000400000 */
[----:B------:R-:W-:Y:S01]  /*0850*/  FMUL R28, R21, 1.4426950216293334961 ;  /* 0x3fb8aa3b151c7820 */ /* 0x000fe20000400000 */
[----:B-1----:R-:W-:-:S05]  /*0860*/  @!P3 FMUL R8, R8, R8 ;  /* 0x000000080808b220 */ /* 0x002fca0000400000 */
[----:B------:R-:W1:Y:S01]  /*0870*/  MUFU.EX2 R11, R11 ;  /* 0x0000000b000b7308 */ /* 0x000e620000000800 */
[----:B------:R-:W-:Y:S01]  /*0880*/  FSETP.GEU.AND P3, PT, R29, -126, PT ;  /* 0xc2fc00001d00780b */ /* 0x000fe20003f6e000 */
[----:B------:R-:W-:Y:S01]  /*0890*/  @!P1 FMUL R20, R20, 0.5 ;  /* 0x3f00000014149820 */ /* 0x000fe20000400000 */
[----:B----4-:R-:W-:Y:S01]  /*08a0*/  FADD R21, RZ, -R4 ;  /* 0x80000004ff157221 */ /* 0x010fe20000000000 */
[----:B------:R-:W-:Y:S01]  /*08b0*/  FADD R5, RZ, -R5 ;  /* 0x80000005ff057221 */ /* 0x000fe20000000000 */
[----:B--2---:R-:W-:Y:S01]  /*08c0*/  @!P6 FMUL R9, R9, R9 ;  /* 0x000000090909e220 */ /* 0x004fe20000400000 */
[----:B------:R-:W-:Y:S01]  /*08d0*/  FSETP.GEU.AND P6, PT, R22, -126, PT ;  /* 0xc2fc00001600780b */ /* 0x000fe20003fce000 */
[----:B------:R-:W-:Y:S01]  /*08e0*/  FMUL R23, R21, 1.4426950216293334961 ;  /* 0x3fb8aa3b15177820 */ /* 0x000fe20000400000 */
[----:B------:R-:W-:Y:S01]  /*08f0*/  FSETP.GEU.AND P4, PT, R28, -126, PT ;  /* 0xc2fc00001c00780b */ /* 0x000fe20003f8e000 */
[----:B------:R-:W-:Y:S01]  /*0900*/  FMUL R31, R5, 1.4426950216293334961 ;  /* 0x3fb8aa3b051f7820 */ /* 0x000fe20000400000 */
[----:B------:R-:W2:Y:S01]  /*0910*/  MUFU.EX2 R20, R20 ;  /* 0x0000001400147308 */ /* 0x000ea20000000800 */
[----:B0-----:R-:W-:Y:S01]  /*0920*/  @!P5 FMUL R10, R10, R10 ;  /* 0x0000000a0a0ad220 */ /* 0x001fe20000400000 */
[----:B------:R-:W-:Y:S01]  /*0930*/  FSETP.GEU.AND P5, PT, R23, -126, PT ;  /* 0xc2fc00001700780b */ /* 0x000fe20003fae000 */
[----:B-1----:R-:W-:Y:S01]  /*0940*/  @!P2 FMUL R11, R11, R11 ;  /* 0x0000000b0b0ba220 */ /* 0x002fe20000400000 */
[----:B------:R-:W-:Y:S01]  /*0950*/  FSETP.GEU.AND P2, PT, R31, -126, PT ;  /* 0xc2fc00001f00780b */ /* 0x000fe20003f4e000 */
[----:B------:R-:W-:Y:S01]  /*0960*/  @!P3 FMUL R29, R29, 0.5 ;  /* 0x3f0000001d1db820 */ /* 0x000fe20000400000 */
[----:B------:R-:W-:-:S03]  /*0970*/  FADD R6, RZ, -R6 ;  /* 0x80000006ff067221 */ /* 0x000fc60000000000 */
[----:B------:R-:W-:Y:S02]  /*0980*/  @!P6 FMUL R22, R22, 0.5 ;  /* 0x3f0000001616e820 */ /* 0x000fe40000400000 */
[----:B------:R-:W-:Y:S01]  /*0990*/  @!P4 FMUL R28, R28, 0.5 ;  /* 0x3f0000001c1cc820 */ /* 0x000fe20000400000 */
[----:B------:R-:W0:Y:S01]  /*09a0*/  MUFU.EX2 R21, R29 ;  /* 0x0000001d00157308 */ /* 0x000e220000000800 */
[----:B------:R-:W-:Y:S01]  /*09b0*/  FMUL R6, R6, 1.4426950216293334961 ;  /* 0x3fb8aa3b06067820 */ /* 0x000fe20000400000 */
[----:B-----5:R-:W-:Y:S01]  /*09c0*/  FADD R5, RZ, -R24 ;  /* 0x80000018ff057221 */ /* 0x020fe20000000000 */
[----:B--2---:R-:W-:Y:S01]  /*09d0*/  @!P1 FMUL R20, R20, R20 ;  /* 0x0000001414149220 */ /* 0x004fe20000400000 */
[----:B------:R-:W-:Y:S02]  /*09e0*/  @!P5 FMUL R23, R23, 0.5 ;  /* 0x3f0000001717d820 */ /* 0x000fe40000400000 */
[----:B------:R-:W-:Y:S02]  /*09f0*/  FSETP.GEU.AND P1, PT, R6, -126, PT ;  /* 0xc2fc00000600780b */ /* 0x000fe40003f2e000 */
[----:B------:R1:W2:Y:S01]  /*0a00*/  MUFU.EX2 R4, R28 ;  /* 0x0000001c00047308 */ /* 0x0002a20000000800 */
[----:B------:R-:W-:Y:S01]  /*0a10*/  @!P2 FMUL R31, R31, 0.5 ;  /* 0x3f0000001f1fa820 */ /* 0x000fe20000400000 */
[----:B------:R-:W-:-:S06]  /*0a20*/  FADD R7, RZ, -R7 ;  /* 0x80000007ff077221 */ /* 0x000fcc0000000000 */
[----:B------:R-:W3:Y:S01]  /*0a30*/  MUFU.EX2 R22, R22 ;  /* 0x0000001600167308 */ /* 0x000ee20000000800 */
[----:B-1----:R-:W-:Y:S01]  /*0a40*/  FMUL R28, R5, 1.4426950216293334961 ;  /* 0x3fb8aa3b051c7820 */ /* 0x002fe20000400000 */
[----:B------:R-:W-:Y:S01]  /*0a50*/  FADD R5, RZ, -R25 ;  /* 0x80000019ff057221 */ /* 0x000fe20000000000 */
[----:B------:R-:W-:-:S05]  /*0a60*/  FMUL R7, R7, 1.4426950216293334961 ;  /* 0x3fb8aa3b07077820 */ /* 0x000fca0000400000 */
[----:B------:R1:W-:Y:S01]  /*0a70*/  MUFU.EX2 R29, R23 ;  /* 0x00000017001d7308 */ /* 0x0003e20000000800 */
[----:B0-----:R-:W-:Y:S01]  /*0a80*/  @!P3 FMUL R21, R21, R21 ;  /* 0x000000151515b220 */ /* 0x001fe20000400000 */
[----:B------:R-:W-:-:S06]  /*0a90*/  FSETP.GEU.AND P3, PT, R28, -126, PT ;  /* 0xc2fc00001c00780b */ /* 0x000fcc0003f6e000 */
[----:B------:R0:W4:Y:S01]  /*0aa0*/  MUFU.EX2 R24, R31 ;  /* 0x0000001f00187308 */ /* 0x0001220000000800 */
[----:B-1----:R-:W-:Y:S01]  /*0ab0*/  FMUL R23, R5, 1.4426950216293334961 ;  /* 0x3fb8aa3b05177820 */ /* 0x002fe20000400000 */
[----:B------:R-:W-:Y:S01]  /*0ac0*/  FADD R5, RZ, -R26 ;  /* 0x8000001aff057221 */ /* 0x000fe20000000000 */
[----:B--2---:R-:W-:Y:S01]  /*0ad0*/  @!P4 FMUL R4, R4, R4 ;  /* 0x000000040404c220 */ /* 0x004fe20000400000 */
[----:B------:R-:W-:Y:S01]  /*0ae0*/  @!P1 FMUL R6, R6, 0.5 ;  /* 0x3f00000006069820 */ /* 0x000fe20000400000 */
[----:B------:R-:W-:Y:S01]  /*0af0*/  FSETP.GEU.AND P4, PT, R7, -126, PT ;  /* 0xc2fc00000700780b */ /* 0x000fe20003f8e000 */
[----:B0-----:R-:W-:Y:S01]  /*0b00*/  FMUL R31, R5, 1.4426950216293334961 ;  /* 0x3fb8aa3b051f7820 */ /* 0x001fe20000400000 */
[----:B------:R-:W-:Y:S01]  /*0b10*/  FADD R5, RZ, -R27 ;  /* 0x8000001bff057221 */ /* 0x000fe20000000000 */
[----:B---3--:R-:W-:Y:S01]  /*0b20*/  @!P6 FMUL R22, R22, R22 ;  /* 0x000000161616e220 */ /* 0x008fe20000400000 */
[----:B------:R-:W-:Y:S02]  /*0b30*/  FSETP.GEU.AND P6, PT, R23, -126, PT ;  /* 0xc2fc00001700780b */ /* 0x000fe40003fce000 */
[----:B------:R-:W-:Y:S01]  /*0b40*/  FMUL R32, R5, 1.4426950216293334961 ;  /* 0x3fb8aa3b05207820 */ /* 0x000fe20000400000 */
[----:B------:R-:W0:Y:S01]  /*0b50*/  MUFU.EX2 R25, R6 ;  /* 0x0000000600197308 */ /* 0x000e220000000800 */
[----:B----4-:R-:W-:-:S03]  /*0b60*/  @!P2 FMUL R24, R24, R24 ;  /* 0x000000181818a220 */ /* 0x010fc60000400000 */
[----:B------:R-:W-:Y:S01]  /*0b70*/  FSETP.GEU.AND P2, PT, R32, -126, PT ;  /* 0xc2fc00002000780b */ /* 0x000fe20003f4e000 */
[----:B------:R-:W-:Y:S01]  /*0b80*/  @!P3 FMUL R28, R28, 0.5 ;  /* 0x3f0000001c1cb820 */ /* 0x000fe20000400000 */
[----:B------:R-:W-:Y:S01]  /*0b90*/  @!P5 FMUL R29, R29, R29 ;  /* 0x0000001d1d1dd220 */ /* 0x000fe20000400000 */
[----:B------:R-:W-:Y:S01]  /*0ba0*/  FSETP.GEU.AND P5, PT, R31, -126, PT ;  /* 0xc2fc00001f00780b */ /* 0x000fe20003fae000 */
[----:B------:R-:W-:Y:S01]  /*0bb0*/  @!P4 FMUL R7, R7, 0.5 ;  /* 0x3f0000000707c820 */ /* 0x000fe20000400000 */
[----:B------:R-:W1:Y:S01]  /*0bc0*/  MUFU.EX2 R27, R28 ;  /* 0x0000001c001b7308 */ /* 0x000e620000000800 */
[----:B------:R-:W-:Y:S01]  /*0bd0*/  @!P6 FMUL R23, R23, 0.5 ;  /* 0x3f0000001717e820 */ /* 0x000fe20000400000 */
[----:B------:R-:W-:Y:S01]  /*0be0*/  FADD R8, R8, 1 ;  /* 0x3f80000008087421 */ /* 0x000fe20000000000 */
[----:B0-----:R-:W-:-:S05]  /*0bf0*/  @!P1 FMUL R25, R25, R25 ;  /* 0x0000001919199220 */ /* 0x001fca0000400000 */
[----:B------:R-:W0:Y:S01]  /*0c00*/  MUFU.EX2 R26, R7 ;  /* 0x00000007001a7308 */ /* 0x000e220000000800 */
[----:B------:R-:W-:Y:S01]  /*0c10*/  FSETP.GT.AND P1, PT, R8, 8.50705917302346158658e+37, PT ;  /* 0x7e8000000800780b */ /* 0x000fe20003f24000 */
[----:B------:R-:W-:-:S06]  /*0c20*/  @!P2 FMUL R32, R32, 0.5 ;  /* 0x3f0000002020a820 */ /* 0x000fcc0000400000 */
[----:B------:R-:W2:Y:S01]  /*0c30*/  MUFU.EX2 R5, R23 ;  /* 0x0000001700057308 */ /* 0x000ea20000000800 */
[----:B------:R-:W-:Y:S01]  /*0c40*/  FADD R10, R10, 1 ;  /* 0x3f8000000a0a7421 */ /* 0x000fe20000000000 */
[----:B------:R-:W-:Y:S01]  /*0c50*/  @!P5 FMUL R31, R31, 0.5 ;  /* 0x3f0000001f1fd820 */ /* 0x000fe20000400000 */
[----:B------:R-:W-:-:S05]  /*0c60*/  FADD R9, R9, 1 ;  /* 0x3f80000009097421 */ /* 0x000fca0000000000 */
[----:B------:R-:W3:Y:S01]  /*0c70*/  MUFU.EX2 R7, R32 ;  /* 0x0000002000077308 */ /* 0x000ee20000000800 */
[----:B-1----:R-:W-:Y:S01]  /*0c80*/  @!P3 FMUL R27, R27, R27 ;  /* 0x0000001b1b1bb220 */ /* 0x002fe20000400000 */
[----:B------:R-:W-:Y:S01]  /*0c90*/  FSETP.GT.AND P3, PT, R10, 8.50705917302346158658e+37, PT ;  /* 0x7e8000000a00780b */ /* 0x000fe20003f64000 */
[----:B------:R-:W-:Y:S01]  /*0ca0*/  FADD R11, R11, 1 ;  /* 0x3f8000000b0b7421 */ /* 0x000fe20000000000 */
[----:B0-----:R-:W-:Y:S01]  /*0cb0*/  @!P4 FMUL R26, R26, R26 ;  /* 0x0000001a1a1ac220 */ /* 0x001fe20000400000 */
[----:B------:R-:W-:-:S03]  /*0cc0*/  @P1 FMUL R8, R8, 0.25 ;  /* 0x3e80000008081820 */ /* 0x000fc60000400000 */
[----:B------:R-:W0:Y:S01]  /*0cd0*/  MUFU.EX2 R6, R31 ;  /* 0x0000001f00067308 */ /* 0x000e220000000800 */
[----:B------:R-:W-:Y:S01]  /*0ce0*/  FSETP.GT.AND P4, PT, R9, 8.50705917302346158658e+37, PT ;  /* 0x7e8000000900780b */ /* 0x000fe20003f84000 */
[----:B--2---:R-:W-:Y:S01]  /*0cf0*/  @!P6 FMUL R5, R5, R5 ;  /* 0x000000050505e220 */ /* 0x004fe20000400000 */
[----:B------:R-:W-:Y:S01]  /*0d00*/  FSETP.GT.AND P6, PT, R11, 8.50705917302346158658e+37, PT ;  /* 0x7e8000000b00780b */ /* 0x000fe20003fc4000 */
[----:B------:R-:W-:Y:S01]  /*0d10*/  FADD R36, R4, 1 ;  /* 0x3f80000004247421 */ /* 0x000fe20000000000 */
[----:B------:R-:W-:Y:S02]  /*0d20*/  IMAD.MOV.U32 R4, RZ, RZ, 0x3e800000 ;  /* 0x3e800000ff047424 */ /* 0x000fe400078e00ff */
[----:B------:R-:W-:Y:S01]  /*0d30*/  FADD R38, R29, 1 ;  /* 0x3f8000001d267421 */ /* 0x000fe20000000000 */
[----:B------:R1:W-:Y:S01]  /*0d40*/  MUFU.RCP R42, R8 ;  /* 0x00000008002a7308 */ /* 0x0003e20000001000 */
[----:B---3--:R-:W-:Y:S01]  /*0d50*/  @!P2 FMUL R7, R7, R7 ;  /* 0x000000070707a220 */ /* 0x008fe20000400000 */
[----:B------:R-:W-:Y:S01]  /*0d60*/  FSETP.GT.AND P2, PT, R36, 8.50705917302346158658e+37, PT ;  /* 0x7e8000002400780b */ /* 0x000fe20003f44000 */
[----:B------:R-:W-:Y:S01]  /*0d70*/  FADD R40, R20, 1 ;  /* 0x3f80000014287421 */ /* 0x000fe20000000000 */
[----:B------:R-:W-:Y:S01]  /*0d80*/  FSEL R23, R4, 1, P1 ;  /* 0x3f80000004177808 */ /* 0x000fe20000800000 */
[----:B-1----:R-:W-:Y:S01]  /*0d90*/  FADD R8, R21, 1 ;  /* 0x3f80000015087421 */ /* 0x002fe20000000000 */
[----:B------:R-:W-:Y:S01]  /*0da0*/  @P3 FMUL R10, R10, 0.25 ;  /* 0x3e8000000a0a3820 */ /* 0x000fe20000400000 */
[----:B------:R-:W-:Y:S01]  /*0db0*/  FADD R31, R22, 1 ;  /* 0x3f800000161f7421 */ /* 0x000fe20000000000 */
[----:B------:R-:W-:Y:S01]  /*0dc0*/  FSEL R21, R4, 1, P3 ;  /* 0x3f80000004157808 */ /* 0x000fe20001800000 */
[----:B------:R-:W-:Y:S01]  /*0dd0*/  FADD R24, R24, 1 ;  /* 0x3f80000018187421 */ /* 0x000fe20000000000 */
[----:B------:R-:W-:Y:S01]  /*0de0*/  FSETP.GT.AND P1, PT, R8, 8.50705917302346158658e+37, PT ;  /* 0x7e8000000800780b */ /* 0x000fe20003f24000 */
[----:B0-----:R-:W-:Y:S01]  /*0df0*/  @!P5 FMUL R6, R6, R6 ;  /* 0x000000060606d220 */ /* 0x001fe20000400000 */
[----:B------:R-:W-:Y:S01]  /*0e00*/  FSETP.GT.AND P3, PT, R38, 8.50705917302346158658e+37, PT ;  /* 0x7e8000002600780b */ /* 0x000fe20003f64000 */
[----:B------:R-:W-:Y:S01]  /*0e10*/  @P4 FMUL R9, R9, 0.25 ;  /* 0x3e80000009094820 */ /* 0x000fe20000400000 */
[----:B------:R-:W-:Y:S01]  /*0e20*/  FSETP.GT.AND P5, PT, R40, 8.50705917302346158658e+37, PT ;  /* 0x7e8000002800780b */ /* 0x000fe20003fa4000 */
[----:B------:R-:W-:Y:S01]  /*0e30*/  @P6 FMUL R11, R11, 0.25 ;  /* 0x3e8000000b0b6820 */ /* 0x000fe20000400000 */
[----:B------:R-:W-:Y:S01]  /*0e40*/  FSEL R20, R4, 1, P4 ;  /* 0x3f80000004147808 */ /* 0x000fe20002000000 */
[----:B------:R-:W-:Y:S01]  /*0e50*/  FADD R26, R26, 1 ;  /* 0x3f8000001a1a7421 */ /* 0x000fe20000000000 */
[----:B------:R-:W-:-:S02]  /*0e60*/  FSETP.GT.AND P4, PT, R31, 8.50705917302346158658e+37, PT ;  /* 0x7e8000001f00780b */ /* 0x000fc40003f84000 */
[----:B------:R-:W-:Y:S02]  /*0e70*/  FSEL R22, R4, 1, P6 ;  /* 0x3f80000004167808 */ /* 0x000fe40003000000 */
[----:B------:R-:W-:Y:S01]  /*0e80*/  FSETP.GT.AND P6, PT, R24, 8.50705917302346158658e+37, PT ;  /* 0x7e8000001800780b */ /* 0x000fe20003fc4000 */
[----:B------:R0:W-:Y:S01]  /*0e90*/  MUFU.RCP R41, R9 ;  /* 0x0000000900297308 */ /* 0x0001e20000001000 */
[----:B------:R-:W-:Y:S01]  /*0ea0*/  @P2 FMUL R36, R36, 0.25 ;  /* 0x3e80000024242820 */ /* 0x000fe20000400000 */
[----:B------:R-:W-:Y:S01]  /*0eb0*/  FADD R44, R6, 1 ;  /* 0x3f800000062c7421 */ /* 0x000fe20000000000 */
[----:B------:R-:W-:Y:S01]  /*0ec0*/  FADD R25, R25, 1 ;  /* 0x3f80000019197421 */ /* 0x000fe20000000000 */
[----:B------:R-:W-:Y:S01]  /*0ed0*/  @P1 FMUL R8, R8, 0.25 ;  /* 0x3e80000008081820 */ /* 0x000fe20000400000 */
[----:B------:R-:W-:Y:S01]  /*0ee0*/  FADD R35, R5, 1 ;  /* 0x3f80000005237421 */ /* 0x000fe20000000000 */
[----:B0-----:R-:W-:Y:S02]  /*0ef0*/  FSEL R9, R4, 1, P2 ;  /* 0x3f80000004097808 */ /* 0x001fe40001000000 */
[----:B------:R-:W-:Y:S01]  /*0f00*/  FSETP.GT.AND P2, PT, R26, 8.50705917302346158658e+37, PT ;  /* 0x7e8000001a00780b */ /* 0x000fe20003f44000 */
[----:B------:R-:W-:Y:S01]  /*0f10*/  @P3 FMUL R38, R38, 0.25 ;  /* 0x3e80000026263820 */ /* 0x000fe20000400000 */
[----:B------:R-:W-:Y:S01]  /*0f20*/  FSEL R5, R4, 1, P3 ;  /* 0x3f80000004057808 */ /* 0x000fe20001800000 */
[----:B------:R0:W-:Y:S01]  /*0f30*/  MUFU.RCP R33, R11 ;  /* 0x0000000b00217308 */ /* 0x0001e20000001000 */
[----:B------:R-:W-:Y:S01]  /*0f40*/  FSETP.GT.AND P3, PT, R44, 8.50705917302346158658e+37, PT ;  /* 0x7e8000002c00780b */ /* 0x000fe20003f64000 */
[----:B------:R-:W-:Y:S01]  /*0f50*/  FADD R7, R7, 1 ;  /* 0x3f80000007077421 */ /* 0x000fe20000000000 */
[----:B------:R-:W-:Y:S01]  /*0f60*/  @P5 FMUL R40, R40, 0.25 ;  /* 0x3e80000028285820 */ /* 0x000fe20000400000 */
[----:B------:R-:W-:Y:S01]  /*0f70*/  FADD R27, R27, 1 ;  /* 0x3f8000001b1b7421 */ /* 0x000fe20000000000 */
[----:B------:R-:W-:Y:S01]  /*0f80*/  @P4 FMUL R31, R31, 0.25 ;  /* 0x3e8000001f1f4820 */ /* 0x000fe20000400000 */
[----:B------:R-:W-:-:S02]  /*0f90*/  @P6 FMUL R24, R24, 0.25 ;  /* 0x3e80000018186820 */ /* 0x000fc40000400000 */
[----:B------:R1:W-:Y:S01]  /*0fa0*/  MUFU.RCP R29, R8 ;  /* 0x00000008001d7308 */ /* 0x0003e20000001000 */
[C---:B0-----:R-:W-:Y:S02]  /*0fb0*/  FSEL R11, R4.reuse, 1, P5 ;  /* 0x3f800000040b7808 */ /* 0x041fe40002800000 */
[----:B------:R-:W-:Y:S02]  /*0fc0*/  FSETP.GT.AND P5, PT, R25, 8.50705917302346158658e+37, PT ;  /* 0x7e8000001900780b */ /* 0x000fe40003fa4000 */
[C---:B------:R-:W-:Y:S02]  /*0fd0*/  FSEL R6, R4.reuse, 1, P6 ;  /* 0x3f80000004067808 */ /* 0x040fe40003000000 */
[----:B------:R-:W-:Y:S01]  /*0fe0*/  FSETP.GT.AND P6, PT, R7, 8.50705917302346158658e+37, PT ;  /* 0x7e8000000700780b */ /* 0x000fe20003fc4000 */
[----:B------:R0:W-:Y:S01]  /*0ff0*/  MUFU.RCP R28, R10 ;  /* 0x0000000a001c7308 */ /* 0x0001e20000001000 */
[----:B-1----:R-:W-:Y:S02]  /*1000*/  FSEL R8, R4, 1, P4 ;  /* 0x3f80000004087808 */ /* 0x002fe40002000000 */
[----:B------:R-:W-:Y:S01]  /*1010*/  FSETP.GT.AND P4, PT, R35, 8.50705917302346158658e+37, PT ;  /* 0x7e8000002300780b */ /* 0x000fe20003f84000 */
[----:B------:R-:W-:Y:S01]  /*1020*/  @P2 FMUL R26, R26, 0.25 ;  /* 0x3e8000001a1a2820 */ /* 0x000fe20000400000 */
[----:B0-----:R-:W-:-:S03]  /*1030*/  FSEL R10, R4, 1, P1 ;  /* 0x3f800000040a7808 */ /* 0x001fc60000800000 */
[----:B------:R-:W0:Y:S01]  /*1040*/  MUFU.RCP R38, R38 ;  /* 0x0000002600267308 */ /* 0x000e220000001000 */
[----:B------:R-:W-:Y:S01]  /*1050*/  FSETP.GT.AND P1, PT, R27, 8.50705917302346158658e+37, PT ;  /* 0x7e8000001b00780b */ /* 0x000fe20003f24000 */
[----:B------:R-:W-:Y:S01]  /*1060*/  @P3 FMUL R44, R44, 0.25 ;  /* 0x3e8000002c2c3820 */ /* 0x000fe20000400000 */
[----:B------:R-:W-:-:S05]  /*1070*/  @P5 FMUL R25, R25, 0.25 ;  /* 0x3e80000019195820 */ /* 0x000fca0000400000 */
[----:B------:R-:W1:Y:S01]  /*1080*/  MUFU.RCP R36, R36 ;  /* 0x0000002400247308 */ /* 0x000e620000001000 */
[----:B------:R-:W-:Y:S01]  /*1090*/  @P4 FMUL R35, R35, 0.25 ;  /* 0x3e80000023234820 */ /* 0x000fe20000400000 */
[----:B------:R-:W-:-:S06]  /*10a0*/  @P6 FMUL R7, R7, 0.25 ;  /* 0x3e80000007076820 */ /* 0x000fcc0000400000 */
[----:B------:R-:W2:Y:S01]  /*10b0*/  MUFU.RCP R32, R26 ;  /* 0x0000001a00207308 */ /* 0x000ea20000001000 */
[----:B------:R-:W-:-:S07]  /*10c0*/  @P1 FMUL R27, R27, 0.25 ;  /* 0x3e8000001b1b1820 */ /* 0x000fce0000400000 */
[----:B------:R-:W3:Y:S01]  /*10d0*/  MUFU.RCP R31, R31 ;  /* 0x0000001f001f7308 */ /* 0x000ee20000001000 */
[----:B0-----:R-:W-:-:S07]  /*10e0*/  FMUL R38, R38, R5 ;  /* 0x0000000526267220 */ /* 0x001fce0000400000 */
[----:B------:R-:W0:Y:S01]  /*10f0*/  MUFU.RCP R37, R24 ;  /* 0x0000001800257308 */ /* 0x000e220000001000 */
[----:B------:R-:W-:-:S07]  /*1100*/  FSEL R5, R4, 1, P2 ;  /* 0x3f80000004057808 */ /* 0x000fce0001000000 */
[----:B------:R-:W4:Y:S08]  /*1110*/  MUFU.RCP R34, R25 ;  /* 0x0000001900227308 */ /* 0x000f300000001000 */
[----:B------:R-:W5:Y:S01]  /*1120*/  MUFU.RCP R44, R44 ;  /* 0x0000002c002c7308 */ /* 0x000f620000001000 */
[----:B-1----:R-:W-:Y:S01]  /*1130*/  FMUL R36, R36, R9 ;  /* 0x0000000924247220 */ /* 0x002fe20000400000 */
[----:B--2---:R-:W-:-:S06]  /*1140*/  FMUL R32, R32, R5 ;  /* 0x0000000520207220 */ /* 0x004fcc0000400000 */
[----:B------:R1:W2:Y:S01]  /*1150*/  MUFU.RCP R43, R7 ;  /* 0x00000007002b7308 */ /* 0x0002a20000001000 */
[----:B------:R-:W-:-:S07]  /*1160*/  FSEL R9, R4, 1, P5 ;  /* 0x3f80000004097808 */ /* 0x000fce0002800000 */
[----:B------:R-:W1:Y:S01]  /*1170*/  MUFU.RCP R39, R27 ;  /* 0x0000001b00277308 */ /* 0x000e620000001000 */
[----:B------:R-:W-:-:S07]  /*1180*/  FSEL R5, R4, 1, P3 ;  /* 0x3f80000004057808 */ /* 0x000fce0001800000 */
[----:B------:R-:W2:Y:S01]  /*1190*/  MUFU.RCP R35, R35 ;  /* 0x0000002300237308 */ /* 0x000ea20000001000 */
[----:B---3--:R-:W-:Y:S01]  /*11a0*/  FMUL R31, R31, R8 ;  /* 0x000000081f1f7220 */ /* 0x008fe20000400000 */
[----:B0-----:R-:W-:Y:S01]  /*11b0*/  FMUL R37, R37, R6 ;  /* 0x0000000625257220 */ /* 0x001fe20000400000 */
[C---:B------:R-:W-:Y:S02]  /*11c0*/  FSEL R6, R4.reuse, 1, P1 ;  /* 0x3f80000004067808 */ /* 0x040fe40000800000 */
[----:B------:R-:W-:-:S03]  /*11d0*/  FSEL R8, R4, 1, P4 ;  /* 0x3f80000004087808 */ /* 0x000fc60002000000 */
[----:B------:R-:W0:Y:S01]  /*11e0*/  MUFU.RCP R40, R40 ;  /* 0x0000002800287308 */ /* 0x000e220000001000 */
[----:B------:R-:W-:Y:S01]  /*11f0*/  FSEL R4, R4, 1, P6 ;  /* 0x3f80000004047808 */ /* 0x000fe20003000000 */
[----:B----4-:R-:W-:Y:S01]  /*1200*/  FMUL R34, R34, R9 ;  /* 0x0000000922227220 */ /* 0x010fe20000400000 */
[----:B-----5:R-:W-:Y:S01]  /*1210*/  FMUL R44, R44, R5 ;  /* 0x000000052c2c7220 */ /* 0x020fe20000400000 */
[C---:B------:R-:W-:Y:S02]  /*1220*/  LOP3.LUT R5, R0.reuse, 0x400, RZ, 0xfc, !PT ;  /* 0x0000040000057812 */ /* 0x040fe400078efcff */
[C---:B-1----:R-:W-:Y:S02]  /*1230*/  LOP3.LUT R7, R0.reuse, 0x800, RZ, 0xfc, !PT ;  /* 0x0000080000077812 */ /* 0x042fe400078efcff */
[----:B------:R-:W-:Y:S01]  /*1240*/  LOP3.LUT R9, R0, 0xc00, RZ, 0xfc, !PT ;  /* 0x00000c0000097812 */ /* 0x000fe200078efcff */
[----:B--2---:R-:W-:Y:S01]  /*1250*/  FMUL R43, R43, R4 ;  /* 0x000000042b2b7220 */ /* 0x004fe20000400000 */
[----:B------:R-:W-:Y:S01]  /*1260*/  FMUL R29, R29, R10 ;  /* 0x0000000a1d1d7220 */ /* 0x000fe20000400000 */
[----:B------:R-:W-:Y:S01]  /*1270*/  FMUL R39, R39, R6 ;  /* 0x0000000627277220 */ /* 0x000fe20000400000 */
[----:B------:R-:W-:Y:S01]  /*1280*/  FMUL R35, R35, R8 ;  /* 0x0000000823237220 */ /* 0x000fe20000400000 */
[----:B------:R-:W-:-:S02]  /*1290*/  LOP3.LUT R4, R18, 0xff, RZ, 0xc0, !PT ;  /* 0x000000ff12047812 */ /* 0x000fc400078ec0ff */
[----:B------:R-:W-:Y:S02]  /*12a0*/  LOP3.LUT R18, R18, 0xfc, RZ, 0xc0, !PT ;  /* 0x000000fc12127812 */ /* 0x000fe400078ec0ff */
[----:B------:R-:W-:Y:S02]  /*12b0*/  LOP3.LUT R6, R5, 0x7f0, RZ, 0xc0, !PT ;  /* 0x000007f005067812 */ /* 0x000fe400078ec0ff */
[----:B------:R-:W-:Y:S02]  /*12c0*/  LOP3.LUT R8, R7, 0xbf0, RZ, 0xc0, !PT ;  /* 0x00000bf007087812 */ /* 0x000fe400078ec0ff */
[----:B------:R-:W-:Y:S01]  /*12d0*/  LOP3.LUT R10, R9, 0xff0, RZ, 0xc0, !PT ;  /* 0x00000ff0090a7812 */ /* 0x000fe200078ec0ff */
[----:B0-----:R-:W-:Y:S01]  /*12e0*/  FMUL R40, R40, R11 ;  /* 0x0000000b28287220 */ /* 0x001fe20000400000 */
[----:B------:R-:W-:Y:S01]  /*12f0*/  LEA R5, R18, UR4, 0x2 ;  /* 0x0000000412057c11 */ /* 0x000fe2000f8e10ff */
[----:B------:R-:W-:Y:S02]  /*1300*/  VIADD R7, R6, UR4 ;  /* 0x0000000406077c36 */ /* 0x000fe40008000000 */
[----:B------:R-:W-:-:S02]  /*1310*/  VIADD R9, R8, UR4 ;  /* 0x0000000408097c36 */ /* 0x000fc40008000000 */
[----:B------:R-:W-:Y:S02]  /*1320*/  VIADD R11, R10, UR4 ;  /* 0x000000040a0b7c36 */ /* 0x000fe40008000000 */
[----:B------:R-:W-:Y:S01]  /*1330*/  FMUL R41, R41, R20 ;  /* 0x0000001429297220 */ /* 0x000fe20000400000 */
[C---:B------:R-:W-:Y:S02]  /*1340*/  IMAD R5, R0.reuse, 0x4, R5 ;  /* 0x0000000400057824 */ /* 0x040fe400078e0205 */
[C---:B------:R-:W-:Y:S02]  /*1350*/  IMAD R8, R0.reuse, 0x4, R7 ;  /* 0x0000000400087824 */ /* 0x040fe400078e0207 */
[C---:B------:R-:W-:Y:S02]  /*1360*/  IMAD R20, R0.reuse, 0x4, R9 ;  /* 0x0000000400147824 */ /* 0x040fe400078e0209 */
[----:B------:R-:W-:Y:S02]  /*1370*/  IMAD R24, R0, 0x4, R11 ;  /* 0x0000000400187824 */ /* 0x000fe400078e020b */
[----:B------:R-:W-:Y:S01]  /*1380*/  FMUL R42, R42, R23 ;  /* 0x000000172a2a7220 */ /* 0x000fe20000400000 */
[----:B------:R-:W-:Y:S01]  /*1390*/  FMUL R28, R28, R21 ;  /* 0x000000151c1c7220 */ /* 0x000fe20000400000 */
[----:B------:R-:W-:Y:S01]  /*13a0*/  FMUL R33, R33, R22 ;  /* 0x0000001621217220 */ /* 0x000fe20000400000 */
[----:B------:R-:W-:Y:S01]  /*13b0*/  LEA R18, R4, UR4, 0x3 ;  /* 0x0000000404127c11 */ /* 0x000fe2000f8e18ff */
[----:B------:R-:W-:Y:S04]  /*13c0*/  LDS.128 R8, [R8+0x1000] ;  /* 0x0010000008087984 */ /* 0x000fe80000000c00 */
[----:B------:R-:W-:Y:S04]  /*13d0*/  LDS.128 R4, [R5] ;  /* 0x0000000005047984 */ /* 0x000fe80000000c00 */
[----:B------:R-:W-:Y:S04]  /*13e0*/  LDS.128 R20, [R20+0x2000] ;  /* 0x0020000014147984 */ /* 0x000fe80000000c00 */
[----:B------:R-:W-:Y:S01]  /*13f0*/  LDS.128 R24, [R24+0x3000] ;  /* 0x0030000018187984 */ /* 0x000fe20000000c00 */
[----:B------:R-:W-:Y:S01]  /*1400*/  BAR.SYNC.DEFER_BLOCKING 0x0 ;  /* 0x0000000000007b1d */ /* 0x000fe20000010000 */
[----:B------:R-:W-:-:S05]  /*1410*/  LEA R45, R30, UR4, 0x3 ;  /* 0x000000041e2d7c11 */ /* 0x000fca000f8e18ff */
[----:B------:R-:W-:Y:S02]  /*1420*/  STS [R18], R19 ;  /* 0x0000001312007388 */ /* 0x000fe40000000800 */
[----:B------:R-:W-:Y:S06]  /*1430*/  BAR.SYNC.DEFER_BLOCKING 0x0 ;  /* 0x0000000000007b1d */ /* 0x000fec0000010000 */
[----:B------:R-:W0:Y:S01]  /*1440*/  LDS R18, [R45] ;  /* 0x000000002d127984 */ /* 0x000e220000000800 */
[----:B------:R-:W-:Y:S01]  /*1450*/  FSETP.GEU.AND P1, PT, R42, RZ, PT ;  /* 0x000000ff2a00720b */ /* 0x000fe20003f2e000 */
[--C-:B0-----:R-:W-:Y:S01]  /*1460*/  FADD R45, R5, R18.reuse ;  /* 0x00000012052d7221 */ /* 0x101fe20000000000 */
[----:B------:R-:W-:-:S02]  /*1470*/  FADD R4, R4, R18 ;  /* 0x0000001204047221 */ /* 0x000fc40000000000 */
[----:B------:R-:W-:-:S04]  /*1480*/  FSEL R5, R42, RZ, P1 ;  /* 0x000000ff2a057208 */ /* 0x000fc80000800000 */
[C---:B------:R-:W-:Y:S01]  /*1490*/  FSETP.GEU.AND P2, PT, R4.reuse, -R5, PT ;  /* 0x800000050400720b */ /* 0x040fe20003f4e000 */
[----:B------:R-:W-:Y:S01]  /*14a0*/  FADD R4, R4, R5 ;  /* 0x0000000504047221 */ /* 0x000fe20000000000 */
[----:B------:R-:W-:-:S04]  /*14b0*/  LOP3.LUT R5, R30, 0x40, RZ, 0xfc, !PT ;  /* 0x000000401e057812 */ /* 0x000fc800078efcff */
[----:B------:R-:W-:-:S06]  /*14c0*/  LEA R5, R5, UR4, 0x3 ;  /* 0x0000000405057c11 */ /* 0x000fcc000f8e18ff */
[----:B------:R-:W0:Y:S01]  /*14d0*/  LDS R5, [R5] ;  /* 0x0000000005057984 */ /* 0x000e220000000800 */
[----:B------:R-:W-:Y:S01]  /*14e0*/  FSETP.GEU.AND P1, PT, R41, RZ, PT ;  /* 0x000000ff2900720b */ /* 0x000fe20003f2e000 */
[--C-:B------:R-:W-:Y:S01]  /*14f0*/  FADD R7, R7, R18.reuse ;  /* 0x0000001207077221 */ /* 0x100fe20000000000 */
[----:B------:R-:W-:Y:S02]  /*1500*/  FADD R6, R6, R18 ;  /* 0x0000001206067221 */ /* 0x000fe40000000000 */
[----:B------:R-:W-:Y:S02]  /*1510*/  FSEL R18, R41, RZ, P1 ;  /* 0x000000ff29127208 */ /* 0x000fe40000800000 */
[C---:B------:R-:W-:Y:S02]  /*1520*/  FSETP.GEU.AND P1, PT, R28.reuse, RZ, PT ;  /* 0x000000ff1c00720b */ /* 0x040fe40003f2e000 */
[----:B------:R-:W-:Y:S02]  /*1530*/  FSETP.GEU.AND P4, PT, R33, RZ, PT ;  /* 0x000000ff2100720b */ /* 0x000fe40003f8e000 */
[----:B------:R-:W-:-:S02]  /*1540*/  FSEL R41, R28, RZ, P1 ;  /* 0x000000ff1c297208 */ /* 0x000fc40000800000 */
[----:B------:R-:W-:Y:S01]  /*1550*/  FSEL R28, R33, RZ, P4 ;  /* 0x000000ff211c7208 */ /* 0x000fe20002000000 */
[----:B------:R-:W1:Y:S03]  /*1560*/  S2R R19, SR_TID.X ;  /* 0x0000000000137919 */ /* 0x000e660000002100 */
[C---:B------:R-:W-:Y:S01]  /*1570*/  FSETP.GEU.AND P5, PT, R7.reuse, -R28, PT ;  /* 0x8000001c0700720b */ /* 0x040fe20003fae000 */
[----:B------:R-:W-:Y:S01]  /*1580*/  FADD R7, R7, R28 ;  /* 0x0000001c07077221 */ /* 0x000fe20000000000 */
[----:B------:R-:W-:Y:S02]  /*1590*/  LOP3.LUT R28, R30, 0x80, RZ, 0xfc, !PT ;  /* 0x000000801e1c7812 */ /* 0x000fe400078efcff */
[----:B------:R-:W-:Y:S02]  /*15a0*/  FSETP.GEU.AND P1, PT, R40, RZ, PT ;  /* 0x000000ff2800720b */ /* 0x000fe40003f2e000 */
[----:B------:R-:W-:-:S02]  /*15b0*/  LEA R33, R28, UR4, 0x3 ;  /* 0x000000041c217c11 */ /* 0x000fc4000f8e18ff */
[----:B------:R-:W-:Y:S02]  /*15c0*/  FSETP.GEU.AND P4, PT, R36, RZ, PT ;  /* 0x000000ff2400720b */ /* 0x000fe40003f8e000 */
[C---:B------:R-:W-:Y:S01]  /*15d0*/  FSETP.GEU.AND P6, PT, R6.reuse, -R41, PT ;  /* 0x800000290600720b */ /* 0x040fe20003fce000 */
[----:B------:R-:W-:Y:S01]  /*15e0*/  FADD R6, R6, R41 ;  /* 0x0000002906067221 */ /* 0x000fe20000000000 */
[----:B------:R-:W-:Y:S01]  /*15f0*/  FSEL R41, R36, RZ, P4 ;  /* 0x000000ff24297208 */ /* 0x000fe20002000000 */
[--C-:B0-----:R-:W-:Y:S01]  /*1600*/  FADD R11, R11, R5.reuse ;  /* 0x000000050b0b7221 */ /* 0x101fe20000000000 */
[--C-:B------:R-:W-:Y:S01]  /*1610*/  FADD R10, R10, R5.reuse ;  /* 0x000000050a0a7221 */ /* 0x100fe20000000000 */
[--C-:B------:R-:W-:Y:S01]  /*1620*/  FADD R28, R9, R5.reuse ;  /* 0x00000005091c7221 */ /* 0x100fe20000000000 */
[----:B------:R-:W-:Y:S01]  /*1630*/  FADD R8, R8, R5 ;  /* 0x0000000508087221 */ /* 0x000fe20000000000 */
[----:B------:R-:W-:Y:S01]  /*1640*/  FSEL R9, R40, RZ, P1 ;  /* 0x000000ff28097208 */ /* 0x000fe20000800000 */
[----:B------:R0:W2:Y:S03]  /*1650*/  LDS R5, [R33] ;  /* 0x0000000021057984 */ /* 0x0000a60000000800 */
[C---:B------:R-:W-:Y:S01]  /*1660*/  FSETP.GEU.AND P1, PT, R8.reuse, -R9, PT ;  /* 0x800000090800720b */ /* 0x040fe20003f2e000 */
[----:B------:R-:W-:Y:S01]  /*1670*/  FADD R9, R8, R9 ;  /* 0x0000000908097221 */ /* 0x000fe20000000000 */
[C---:B------:R-:W-:Y:S01]  /*1680*/  FSETP.GEU.AND P4, PT, R28.reuse, -R41, PT ;  /* 0x800000291c00720b */ /* 0x040fe20003f8e000 */
[----:B------:R-:W-:Y:S01]  /*1690*/  FADD R8, R28, R41 ;  /* 0x000000291c087221 */ /* 0x000fe20000000000 */
[----:B------:R-:W-:-:S04]  /*16a0*/  LOP3.LUT R28, R30, 0xc0, RZ, 0xfc, !PT ;  /* 0x000000c01e1c7812 */ /* 0x000fc800078efcff */
[----:B------:R-:W-:Y:S01]  /*16b0*/  LEA R28, R28, UR4, 0x3 ;  /* 0x000000041c1c7c11 */ /* 0x000fe2000f8e18ff */
[----:B-1----:R-:W-:Y:S01]  /*16c0*/  IMAD.SHL.U32 R36, R19, 0x400, RZ ;  /* 0x0000040013247824 */ /* 0x002fe200078e00ff */
[----:B------:R-:W-:-:S04]  /*16d0*/  FSEL R4, R4, RZ, P2 ;  /* 0x000000ff04047208 */ /* 0x000fc80001000000 */
[----:B------:R-:W1:Y:S01]  /*16e0*/  LDS R28, [R28] ;  /* 0x000000001c1c7984 */ /* 0x000e620000000800 */
[----:B------:R-:W-:Y:S02]  /*16f0*/  FSETP.GEU.AND P2, PT, R29, RZ, PT ;  /* 0x000000ff1d00720b */ /* 0x000fe40003f4e000 */
[C---:B------:R-:W-:Y:S01]  /*1700*/  FSETP.GEU.AND P3, PT, R45.reuse, -R18, PT ;  /* 0x800000122d00720b */ /* 0x040fe20003f6e000 */
[----:B------:R-:W-:Y:S01]  /*1710*/  FADD R18, R45, R18 ;  /* 0x000000122d127221 */ /* 0x000fe20000000000 */
[----:B0-----:R-:W-:Y:S02]  /*1720*/  FSEL R33, R29, RZ, P2 ;  /* 0x000000ff1d217208 */ /* 0x001fe40001000000 */
[----:B------:R-:W-:Y:S02]  /*1730*/  LOP3.LUT R29, R36, 0xc00, RZ, 0xc0, !PT ;  /* 0x00000c00241d7812 */ /* 0x000fe400078ec0ff */
[----:B------:R-:W-:Y:S02]  /*1740*/  FSEL R18, R18, RZ, P3 ;  /* 0x000000ff12127208 */ /* 0x000fe40001800000 */
[----:B------:R-:W-:-:S02]  /*1750*/  LOP3.LUT R36, R29, 0x300, RZ, 0xfc, !PT ;  /* 0x000003001d247812 */ /* 0x000fc400078efcff */
[C---:B------:R-:W-:Y:S02]  /*1760*/  FSETP.GEU.AND P3, PT, R31.reuse, RZ, PT ;  /* 0x000000ff1f00720b */ /* 0x040fe40003f6e000 */
[----:B------:R-:W-:Y:S02]  /*1770*/  LEA.HI R42, R36, UR4, RZ, 0x1a ;  /* 0x00000004242a7c11 */ /* 0x000fe4000f8fd0ff */
[----:B------:R-:W-:-:S04]  /*1780*/  FSEL R36, R31, RZ, P3 ;  /* 0x000000ff1f247208 */ /* 0x000fc80001800000 */
[C---:B------:R-:W-:Y:S01]  /*1790*/  FSETP.GEU.AND P3, PT, R11.reuse, -R36, PT ;  /* 0x800000240b00720b */ /* 0x040fe20003f6e000 */
[----:B------:R-:W-:Y:S01]  /*17a0*/  FADD R11, R11, R36 ;  /* 0x000000240b0b7221 */ /* 0x000fe20000000000 */
[--C-:B--2---:R-:W-:Y:S01]  /*17b0*/  FADD R23, R23, R5.reuse ;  /* 0x0000000517177221 */ /* 0x104fe20000000000 */
[--C-:B------:R-:W-:Y:S01]  /*17c0*/  FADD R22, R22, R5.reuse ;  /* 0x0000000516167221 */ /* 0x100fe20000000000 */
[--C-:B------:R-:W-:Y:S01]  /*17d0*/  FADD R21, R21, R5.reuse ;  /* 0x0000000515157221 */ /* 0x100fe20000000000 */
[----:B------:R-:W-:Y:S01]  /*17e0*/  FADD R36, R20, R5 ;  /* 0x0000000514247221 */ /* 0x000fe20000000000 */
[----:B------:R-:W-:Y:S02]  /*17f0*/  FSEL R5, R6, RZ, P6 ;  /* 0x000000ff06057208 */ /* 0x000fe40003000000 */
[----:B------:R-:W-:Y:S02]  /*1800*/  FSETP.GEU.AND P6, PT, R38, RZ, PT ;  /* 0x000000ff2600720b */ /* 0x000fe40003fce000 */
[----:B------:R-:W-:-:S02]  /*1810*/  FSEL R6, R7, RZ, P5 ;  /* 0x000000ff07067208 */ /* 0x000fc40002800000 */
[C---:B------:R-:W-:Y:S02]  /*1820*/  FSETP.GEU.AND P5, PT, R37.reuse, RZ, PT ;  /* 0x000000ff2500720b */ /* 0x040fe40003fae000 */
[----:B------:R-:W-:Y:S02]  /*1830*/  FSEL R7, R38, RZ, P6 ;  /* 0x000000ff26077208 */ /* 0x000fe40003000000 */
[C---:B------:R-:W-:Y:S01]  /*1840*/  FSETP.GEU.AND P2, PT, R10.reuse, -R33, PT ;  /* 0x800000210a00720b */ /* 0x040fe20003f4e000 */
[----:B------:R-:W-:Y:S01]  /*1850*/  FADD R10, R10, R33 ;  /* 0x000000210a0a7221 */ /* 0x000fe20000000000 */
[----:B------:R-:W-:Y:S02]  /*1860*/  FSETP.GEU.AND P6, PT, R34, RZ, PT ;  /* 0x000000ff2200720b */ /* 0x000fe40003fce000 */
[----:B------:R-:W-:Y:S02]  /*1870*/  FSEL R38, R37, RZ, P5 ;  /* 0x000000ff25267208 */ /* 0x000fe40002800000 */
[----:B------:R-:W-:-:S02]  /*1880*/  LOP3.LUT R33, R30, R29, RZ, 0xfc, !PT ;  /* 0x0000001d1e217212 */ /* 0x000fc400078efcff */
[C---:B------:R-:W-:Y:S02]  /*1890*/  LEA.HI R40, R29.reuse, UR4, RZ, 0x1a ;  /* 0x000000041d287c11 */ /* 0x040fe4000f8fd0ff */
[----:B------:R-:W-:Y:S02]  /*18a0*/  LOP3.LUT R41, R29, 0x100, RZ, 0xfc, !PT ;  /* 0x000001001d297812 */ /* 0x000fe400078efcff */
[----:B------:R-:W-:Y:S01]  /*18b0*/  FSEL R20, R9, RZ, P1 ;  /* 0x000000ff09147208 */ /* 0x000fe20000800000 */
[----:B------:R-:W-:Y:S01]  /*18c0*/  FADD R9, R21, R38 ;  /* 0x0000002615097221 */ /* 0x000fe20000000000 */
[----:B------:R-:W-:Y:S02]  /*18d0*/  FSETP.GEU.AND P5, PT, R32, RZ, PT ;  /* 0x000000ff2000720b */ /* 0x000fe40003fae000 */
[----:B------:R-:W-:Y:S02]  /*18e0*/  FSEL R37, R34, RZ, P6 ;  /* 0x000000ff22257208 */ /* 0x000fe40003000000 */
[----:B------:R-:W-:-:S02]  /*18f0*/  LOP3.LUT R30, R29, 0x200, RZ, 0xfc, !PT ;  /* 0x000002001d1e7812 */ /* 0x000fc400078efcff */
[----:B------:R-:W-:Y:S01]  /*1900*/  FSETP.GEU.AND P6, PT, R21, -R38, PT ;  /* 0x800000261500720b */ /* 0x000fe20003fce000 */
[----:B------:R-:W-:Y:S01]  /*1910*/  IMAD R29, R33, 0x4, R40 ;  /* 0x00000004211d7824 */ /* 0x000fe200078e0228 */
[----:B------:R-:W-:Y:S01]  /*1920*/  BAR.SYNC.DEFER_BLOCKING 0x0 ;  /* 0x0000000000007b1d */ /* 0x000fe20000010000 */
[----:B------:R-:W-:Y:S02]  /*1930*/  FSEL R21, R10, RZ, P2 ;  /* 0x000000ff0a157208 */ /* 0x000fe40001000000 */
[----:B------:R-:W-:Y:S02]  /*1940*/  FSETP.GEU.AND P2, PT, R39, RZ, PT ;  /* 0x000000ff2700720b */ /* 0x000fe40003f4e000 */
[----:B------:R-:W-:Y:S02]  /*1950*/  FSEL R10, R11, RZ, P3 ;  /* 0x000000ff0b0a7208 */ /* 0x000fe40001800000 */
[----:B------:R-:W-:Y:S02]  /*1960*/  LEA.HI R40, R41, UR4, RZ, 0x1a ;  /* 0x0000000429287c11 */ /* 0x000fe4000f8fd0ff */
[C---:B------:R-:W-:Y:S01]  /*1970*/  FSETP.GEU.AND P1, PT, R36.reuse, -R7, PT ;  /* 0x800000072400720b */ /* 0x040fe20003f2e000 */
[----:B------:R-:W-:Y:S01]  /*1980*/  FADD R7, R36, R7 ;  /* 0x0000000724077221 */ /* 0x000fe20000000000 */
[----:B------:R-:W-:-:S02]  /*1990*/  FSEL R32, R32, RZ, P5 ;  /* 0x000000ff20207208 */ /* 0x000fc40002800000 */
[----:B------:R-:W-:Y:S01]  /*19a0*/  FSETP.GEU.AND P3, PT, R35, RZ, PT ;  /* 0x000000ff2300720b */ /* 0x000fe20003f6e000 */
[--C-:B-1----:R-:W-:Y:S01]  /*19b0*/  FADD R24, R24, R28.reuse ;  /* 0x0000001c18187221 */ /* 0x102fe20000000000 */
[----:B------:R-:W-:Y:S01]  /*19c0*/  LEA.HI R30, R30, UR4, RZ, 0x1a ;  /* 0x000000041e1e7c11 */ /* 0x000fe2000f8fd0ff */
[--C-:B------:R-:W-:Y:S01]  /*19d0*/  FADD R27, R27, R28.reuse ;  /* 0x0000001c1b1b7221 */ /* 0x100fe20000000000 */
[--C-:B------:R-:W-:Y:S01]  /*19e0*/  FADD R26, R26, R28.reuse ;  /* 0x0000001c1a1a7221 */ /* 0x100fe20000000000 */
[----:B------:R-:W-:Y:S01]  /*19f0*/  FADD R25, R25, R28 ;  /* 0x0000001c19197221 */ /* 0x000fe20000000000 */
[----:B------:R-:W-:Y:S01]  /*1a00*/  FSEL R39, R39, RZ, P2 ;  /* 0x000000ff27277208 */ /* 0x000fe20001000000 */
[----:B------:R-:W-:Y:S01]  /*1a10*/  IMAD R31, R33, 0x4, R40 ;  /* 0x00000004211f7824 */ /* 0x000fe200078e0228 */
[C---:B------:R-:W-:Y:S01]  /*1a20*/  FSETP.GEU.AND P5, PT, R23.reuse, -R32, PT ;  /* 0x800000201700720b */ /* 0x040fe20003fae000 */
[----:B------:R-:W-:Y:S01]  /*1a30*/  FADD R23, R23, R32 ;  /* 0x0000002017177221 */ /* 0x000fe20000000000 */
[----:B------:R-:W-:-:S02]  /*1a40*/  FSETP.GEU.AND P2, PT, R44, RZ, PT ;  /* 0x000000ff2c00720b */ /* 0x000fc40003f4e000 */
[----:B------:R-:W-:Y:S01]  /*1a50*/  FSEL R28, R35, RZ, P3 ;  /* 0x000000ff231c7208 */ /* 0x000fe20001800000 */
[----:B------:R-:W-:Y:S01]  /*1a60*/  IMAD R30, R33, 0x4, R30 ;  /* 0x00000004211e7824 */ /* 0x000fe200078e021e */
[----:B------:R-:W-:Y:S01]  /*1a70*/  FSETP.GEU.AND P3, PT, R43, RZ, PT ;  /* 0x000000ff2b00720b */ /* 0x000fe20003f6e000 */
[----:B------:R-:W-:Y:S01]  /*1a80*/  IMAD R33, R33, 0x4, R42 ;  /* 0x0000000421217824 */ /* 0x000fe200078e022a */
[----:B------:R-:W-:Y:S02]  /*1a90*/  FSEL R32, R7, RZ, P1 ;  /* 0x000000ff07207208 */ /* 0x000fe40000800000 */
[----:B------:R-:W-:Y:S02]  /*1aa0*/  FSEL R8, R8, RZ, P4 ;  /* 0x000000ff08087208 */ /* 0x000fe40002000000 */
[C---:B------:R-:W-:Y:S01]  /*1ab0*/  FSETP.GEU.AND P1, PT, R24.reuse, -R39, PT ;  /* 0x800000271800720b */ /* 0x040fe20003f2e000 */
[----:B------:R-:W-:Y:S01]  /*1ac0*/  FADD R39, R24, R39 ;  /* 0x0000002718277221 */ /* 0x000fe20000000000 */
[C---:B------:R-:W-:Y:S01]  /*1ad0*/  FSETP.GEU.AND P4, PT, R22.reuse, -R37, PT ;  /* 0x800000251600720b */ /* 0x040fe20003f8e000 */
[----:B------:R-:W-:Y:S01]  /*1ae0*/  FADD R22, R22, R37 ;  /* 0x0000002516167221 */ /* 0x000fe20000000000 */
[----:B------:R-:W-:Y:S01]  /*1af0*/  FSEL R7, R44, RZ, P2 ;  /* 0x000000ff2c077208 */ /* 0x000fe20001000000 */
[----:B------:R0:W-:Y:S01]  /*1b00*/  STS [R29], R4 ;  /* 0x000000041d007388 */ /* 0x0001e20000000800 */
[C---:B------:R-:W-:Y:S01]  /*1b10*/  FSETP.GEU.AND P2, PT, R25.reuse, -R28, PT ;  /* 0x8000001c1900720b */ /* 0x040fe20003f4e000 */
[----:B------:R-:W-:Y:S01]  /*1b20*/  FADD R25, R25, R28 ;  /* 0x0000001c19197221 */ /* 0x000fe20000000000 */
[----:B------:R-:W-:Y:S01]  /*1b30*/  FSEL R24, R43, RZ, P3 ;  /* 0x000000ff2b187208 */ /* 0x000fe20001800000 */
[----:B------:R1:W-:Y:S01]  /*1b40*/  STS [R31+0x400], R18 ;  /* 0x000400121f007388 */ /* 0x0003e20000000800 */
[----:B------:R-:W-:-:S02]  /*1b50*/  FSEL R28, R9, RZ, P6 ;  /* 0x000000ff091c7208 */ /* 0x000fc40003000000 */
[C---:B------:R-:W-:Y:S01]  /*1b60*/  FSETP.GEU.AND P6, PT, R26.reuse, -R7, PT ;  /* 0x800000071a00720b */ /* 0x040fe20003fce000 */
[----:B------:R-:W-:Y:S01]  /*1b70*/  STS [R30+0x800], R5 ;  /* 0x000800051e007388 */ /* 0x000fe20000000800 */
[----:B------:R-:W-:Y:S01]  /*1b80*/  FADD R7, R26, R7 ;  /* 0x000000071a077221 */ /* 0x000fe20000000000 */
[C---:B------:R-:W-:Y:S02]  /*1b90*/  FSETP.GEU.AND P3, PT, R27.reuse, -R24, PT ;  /* 0x800000181b00720b */ /* 0x040fe40003f6e000 */
[----:B------:R-:W-:Y:S01]  /*1ba0*/  STS [R33+0xc00], R6 ;  /* 0x000c000621007388 */ /* 0x000fe20000000800 */
[----:B------:R-:W-:Y:S01]  /*1bb0*/  FADD R24, R27, R24 ;  /* 0x000000181b187221 */ /* 0x000fe20000000000 */
[----:B------:R-:W-:Y:S02]  /*1bc0*/  FSEL R9, R22, RZ, P4 ;  /* 0x000000ff16097208 */ /* 0x000fe40002000000 */
[----:B------:R2:W-:Y:S01]  /*1bd0*/  STS [R29+0x100], R20 ;  /* 0x000100141d007388 */ /* 0x0005e20000000800 */
[----:B------:R-:W-:-:S03]  /*1be0*/  FSEL R22, R23, RZ, P5 ;  /* 0x000000ff17167208 */ /* 0x000fc60002800000 */
[----:B------:R3:W-:Y:S01]  /*1bf0*/  STS [R31+0x500], R8 ;  /* 0x000500081f007388 */ /* 0x0007e20000000800 */
[----:B0-----:R-:W-:-:S03]  /*1c00*/  FSEL R4, R39, RZ, P1 ;  /* 0x000000ff27047208 */ /* 0x001fc60000800000 */
[----:B------:R-:W-:Y:S01]  /*1c10*/  STS [R30+0x900], R21 ;  /* 0x000900151e007388 */ /* 0x000fe20000000800 */
[----:B-1----:R-:W-:-:S03]  /*1c20*/  FSEL R18, R25, RZ, P2 ;  /* 0x000000ff19127208 */ /* 0x002fc60001000000 */
[----:B------:R-:W-:Y:S01]  /*1c30*/  STS [R33+0xd00], R10 ;  /* 0x000d000a21007388 */ /* 0x000fe20000000800 */
[----:B------:R-:W-:-:S03]  /*1c40*/  FSEL R7, R7, RZ, P6 ;  /* 0x000000ff07077208 */ /* 0x000fc60003000000 */
[----:B------:R-:W-:Y:S01]  /*1c50*/  STS [R29+0x200], R32 ;  /* 0x000200201d007388 */ /* 0x000fe20000000800 */
[----:B------:R-:W-:-:S03]  /*1c60*/  FSEL R24, R24, RZ, P3 ;  /* 0x000000ff18187208 */ /* 0x000fc60001800000 */
[----:B------:R-:W-:Y:S04]  /*1c70*/  STS [R31+0x600], R28 ;  /* 0x0006001c1f007388 */ /* 0x000fe80000000800 */
[----:B------:R-:W-:Y:S04]  /*1c80*/  STS [R30+0xa00], R9 ;  /* 0x000a00091e007388 */ /* 0x000fe80000000800 */
[----:B------:R-:W-:Y:S04]  /*1c90*/  STS [R33+0xe00], R22 ;  /* 0x000e001621007388 */ /* 0x000fe80000000800 */
[----:B------:R0:W-:Y:S01]  /*1ca0*/  STS [R29+0x300], R4 ;  /* 0x000300041d007388 */ /* 0x0001e20000000800 */
[----:B--2---:R-:W-:-:S03]  /*1cb0*/  IMAD.SHL.U32 R20, R19, 0x4, RZ ;  /* 0x0000000413147824 */ /* 0x004fc600078e00ff */
[----:B------:R1:W-:Y:S04]  /*1cc0*/  STS [R31+0x700], R18 ;  /* 0x000700121f007388 */ /* 0x0003e80000000800 */
[----:B------:R-:W-:Y:S04]  /*1cd0*/  STS [R30+0xb00], R7 ;  /* 0x000b00071e007388 */ /* 0x000fe80000000800 */
[----:B------:R2:W-:Y:S01]  /*1ce0*/  STS [R33+0xf00], R24 ;  /* 0x000f001821007388 */ /* 0x0005e20000000800 */
[C---:B------:R-:W-:Y:S02]  /*1cf0*/  LOP3.LUT R6, R0.reuse, 0x400, RZ, 0xfc, !PT ;  /* 0x0000040000067812 */ /* 0x040fe400078efcff */
[----:B---3--:R-:W-:-:S02]  /*1d00*/  LOP3.LUT R8, R0, 0x800, RZ, 0xfc, !PT ;  /* 0x0000080000087812 */ /* 0x008fc400078efcff */
[----:B------:R-:W-:Y:S02]  /*1d10*/  SHF.R.U32.HI R5, RZ, 0x8, R20 ;  /* 0x00000008ff057819 */ /* 0x000fe40000011614 */
[----:B------:R-:W-:Y:S02]  /*1d20*/  SHF.R.U32.HI R6, RZ, 0x6, R6 ;  /* 0x00000006ff067819 */ /* 0x000fe40000011606 */
[----:B------:R-:W-:Y:S02]  /*1d30*/  SHF.R.U32.HI R8, RZ, 0x6, R8 ;  /* 0x00000006ff087819 */ /* 0x000fe40000011608 */
[----:B------:R-:W-:Y:S02]  /*1d40*/  SGXT.U32 R5, R5, 0x2 ;  /* 0x000000020505781a */ /* 0x000fe40000000000 */
[----:B------:R-:W-:Y:S02]  /*1d50*/  LOP3.LUT R6, R6, 0x1c, RZ, 0xc0, !PT ;  /* 0x0000001c06067812 */ /* 0x000fe400078ec0ff */
[----:B------:R-:W-:-:S02]  /*1d60*/  LOP3.LUT R8, R8, 0x2c, RZ, 0xc0, !PT ;  /* 0x0000002c08087812 */ /* 0x000fc400078ec0ff */
[----:B0-----:R-:W-:Y:S02]  /*1d70*/  LOP3.LUT R4, R5, 0x3fc, R20, 0xf8, !PT ;  /* 0x000003fc05047812 */ /* 0x001fe400078ef814 */
[----:B------:R-:W-:Y:S01]  /*1d80*/  LEA R5, R5, UR4, 0x2 ;  /* 0x0000000405057c11 */ /* 0x000fe2000f8e10ff */
[----:B------:R-:W-:Y:S01]  /*1d90*/  VIADD R9, R6, UR4 ;  /* 0x0000000406097c36 */ /* 0x000fe20008000000 */
[----:B------:R-:W-:Y:S01]  /*1da0*/  LEA R4, R4, UR4, 0x2 ;  /* 0x0000000404047c11 */ /* 0x000fe2000f8e10ff */
[----:B------:R-:W-:Y:S01]  /*1db0*/  BAR.SYNC.DEFER_BLOCKING 0x0 ;  /* 0x0000000000007b1d */ /* 0x000fe20000010000 */
[----:B------:R-:W-:Y:S02]  /*1dc0*/  VIADD R11, R8, UR4 ;  /* 0x00000004080b7c36 */ /* 0x000fe40008000000 */
[C---:B-1----:R-:W-:Y:S02]  /*1dd0*/  IMAD R18, R0.reuse, 0x4, R5 ;  /* 0x0000000400127824 */ /* 0x042fe400078e0205 */
[----:B------:R-:W-:-:S02]  /*1de0*/  IMAD R19, R0, 0x4, R9 ;  /* 0x0000000400137824 */ /* 0x000fc400078e0209 */
[C---:B------:R-:W-:Y:S01]  /*1df0*/  IMAD R25, R0.reuse, 0x4, R11 ;  /* 0x0000000400197824 */ /* 0x040fe200078e020b */
[----:B------:R-:W-:Y:S04]  /*1e00*/  LDS R4, [R4] ;  /* 0x0000000004047984 */ /* 0x000fe80000000800 */
[----:B------:R-:W-:Y:S04]  /*1e10*/  LDS R5, [R18+0x4] ;  /* 0x0000040012057984 */ /* 0x000fe80000000800 */
[----:B------:R-:W-:Y:S04]  /*1e20*/  LDS R6, [R18+0x8] ;  /* 0x0000080012067984 */ /* 0x000fe80000000800 */
[----:B------:R-:W0:Y:S04]  /*1e30*/  LDS R7, [R18+0xc] ;  /* 0x00000c0012077984 */ /* 0x000e280000000800 */
[----:B------:R-:W-:Y:S04]  /*1e40*/  LDS R8, [R19+0x1000] ;  /* 0x0010000013087984 */ /* 0x000fe80000000800 */
[----:B------:R-:W-:Y:S04]  /*1e50*/  LDS R9, [R19+0x1004] ;  /* 0x0010040013097984 */ /* 0x000fe80000000800 */
[----:B------:R-:W-:Y:S04]  /*1e60*/  LDS R10, [R19+0x1008] ;  /* 0x00100800130a7984 */ /* 0x000fe80000000800 */
[----:B------:R-:W1:Y:S04]  /*1e70*/  LDS R11, [R19+0x100c] ;  /* 0x00100c00130b7984 */ /* 0x000e680000000800 */
[----:B------:R-:W-:Y:S04]  /*1e80*/  LDS R20, [R25+0x2000] ;  /* 0x0020000019147984 */ /* 0x000fe80000000800 */
[----:B------:R-:W-:Y:S04]  /*1e90*/  LDS R21, [R25+0x2004] ;  /* 0x0020040019157984 */ /* 0x000fe80000000800 */
[----:B------:R-:W-:Y:S04]  /*1ea0*/  LDS R22, [R25+0x2008] ;  /* 0x0020080019167984 */ /* 0x000fe80000000800 */
[----:B------:R-:W3:Y:S01]  /*1eb0*/  LDS R23, [R25+0x200c] ;  /* 0x00200c0019177984 */ /* 0x000ee20000000800 */
[----:B--2---:R-:W-:-:S04]  /*1ec0*/  LOP3.LUT R24, R0, 0xc00, RZ, 0xfc, !PT ;  /* 0x00000c0000187812 */ /* 0x004fc800078efcff */
[----:B------:R-:W-:-:S04]  /*1ed0*/  SHF.R.U32.HI R24, RZ, 0x6, R24 ;  /* 0x00000006ff187819 */ /* 0x000fc80000011618 */
[----:B------:R-:W-:Y:S01]  /*1ee0*/  LOP3.LUT R24, R24, 0x3c, RZ, 0xc0, !PT ;  /* 0x0000003c18187812 */ /* 0x000fe200078ec0ff */
[----:B0-----:R0:W-:Y:S04]  /*1ef0*/  @!P0 STG.E.128 desc[UR6][R12.64], R4 ;  /* 0x000000040c008986 */ /* 0x0011e8000c101d06 */
[----:B------:R-:W-:-:S04]  /*1f00*/  VIADD R27, R24, UR4 ;  /* 0x00000004181b7c36 */ /* 0x000fc80008000000 */
[----:B------:R-:W-:Y:S01]  /*1f10*/  IMAD R27, R0, 0x4, R27 ;  /* 0x00000004001b7824 */ /* 0x000fe200078e021b */
[----:B-1----:R0:W-:Y:S04]  /*1f20*/  @!P0 STG.E.128 desc[UR6][R16.64], R8 ;  /* 0x0000000810008986 */ /* 0x0021e8000c101d06 */
[----:B---3--:R0:W-:Y:S02]  /*1f30*/  @!P0 STG.E.128 desc[UR6][R14.64], R20 ;  /* 0x000000140e008986 */ /* 0x0081e4000c101d06 */
[----:B0-----:R-:W-:Y:S05]  /*1f40*/  @P0 EXIT ;  /* 0x000000000000094d */ /* 0x001fea0003800000 */
[----:B0-----:R-:W-:Y:S04]  /*1f50*/  LDS R4, [R27+0x3000] ;  /* 0x003000001b047984 */ /* 0x001fe80000000800 */
[----:B------:R-:W-:Y:S04]  /*1f60*/  LDS R5, [R27+0x3004] ;  /* 0x003004001b057984 */ /* 0x000fe80000000800 */
[----:B------:R-:W-:Y:S04]  /*1f70*/  LDS R6, [R27+0x3008] ;  /* 0x003008001b067984 */ /* 0x000fe80000000800 */
[----:B------:R-:W0:Y:S04]  /*1f80*/  LDS R7, [R27+0x300c] ;  /* 0x00300c001b077984 */ /* 0x000e280000000800 */
[----:B0-----:R-:W-:Y:S01]  /*1f90*/  STG.E.128 desc[UR6][R2.64], R4 ;  /* 0x0000000402007986 */ /* 0x001fe2000c101d06 */
[----:B------:R-:W-:Y:S05]  /*1fa0*/  EXIT ;  /* 0x000000000000794d */ /* 0x000fea0003800000 */
.L_x_0:
[----:B------:R-:W-:-:S00]  /*1fb0*/  BRA `(.L_x_0) ;  /* 0xfffffffc00fc7947 */ /* 0x000fc0000383ffff */
[----:B------:R-:W-:-:S00]  /*1fc0*/  NOP ;  /* 0x0000000000007918 */ /* 0x000fc00000000000 */
        /* <DEDUP_REMOVED lines=11> */
.L_x_1:


//--------------------- .nv.shared.triton_poi_fused_add_convolution_relu_sigmoid_1 --------------------------
	.section	.nv.shared.triton_poi_fused_add_convolution_relu_sigmoid_1,"aw",@nobits
	.sectionflags	@""
	.align	16
	.zero		1024


//--------------------- .nv.constant0.triton_poi_fused_add_convolution_relu_sigmoid_1 --------------------------
	.section	.nv.constant0.triton_poi_fused_add_convolution_relu_sigmoid_1,"a",@progbits
	.sectionflags	@""
	.align	4
.nv.constant0.triton_poi_fused_add_convolution_relu_sigmoid_1:
	.zero		560
